	.target	sm_100a

	.elftype	@"ET_EXEC"


//--------------------- .note.nv.tkinfo           --------------------------
	.section	.note.nv.tkinfo,"",@"SHT_NOTE"
	.sectionflags	@"SHF_NOTE_NV_TKINFO"
	.tkinfo
        /*0018*/ 	.word	0x00000002
        /*0030*/ 	.string	""
        /*0030*/ 	.string	"ptxas"
        /*0030*/ 	.string	"Cuda compilation tools, release 13.0, V13.0.88"
        /*0030*/ 	.string	"Build cuda_13.0.r13.0/compiler.36424714_0"
        /*0030*/ 	.string	"-arch sm_100a -m 64 "



//--------------------- .note.nv.cuinfo           --------------------------
	.section	.note.nv.cuinfo,"",@"SHT_NOTE"
	.sectionflags	@"SHF_NOTE_NV_CUINFO"
        /*0018*/ 	.short	0x0002
        /*001a*/ 	.short	0x0064
        /*001c*/ 	.short	0x0082
	.zero		2


//--------------------- .nv.info                  --------------------------
	.section	.nv.info,"",@"SHT_CUDA_INFO"
	.align	4


	//----- nvinfo : EIATTR_REGCOUNT
	.align		4
        /*0000*/ 	.byte	0x04, 0x2f
        /*0002*/ 	.short	(.L_19 - .L_18)
	.align		4
.L_18:
        /*0004*/ 	.word	index@(_ZN7cutlass13device_kernelINS_4gemm6kernel13GemmUniversalIN4cute5tupleIJiiiiEEENS1_10collective13CollectiveMmaINS1_41MainloopSm100TmaUmmaWarpSpecializedSparseILi5ELi2ELi2ENS5_IJNS4_1CILi1EEENSA_ILi2EEESB_EEEEENS5_IJNSA_ILi128EEENSA_ILi64EEESF_EEENS_10bfloat16_tENS5_IJNS4_6LayoutINS5_IJiNS5_IJSC_iEEEiEEENS5_IJlNS5_IJSB_SC_EEElEEEEENSJ_INS5_IJNS5_IJNS5_IJNSA_ILi8EEESC_SP_EEEiEEENS5_IJNS5_IJNSA_ILi16EEESC_NSA_ILi4EEEEEEiEEEiEEENS5_IJNS5_IJNS5_IJSF_SS_NSA_ILi2048EEEEEENSA_ILi16384EEEEEENS5_IJNS5_IJSB_NSA_ILi1024EEENSA_ILi32EEEEEElEEElEEEEEEEESI_NS5_IJlSB_lEEENS4_8TiledMMAINS4_8MMA_AtomIJNS4_27SM100_MMA_F16BF16_SS_SPARSEISI_SI_fLi128ELi64ELNS4_4UMMA5MajorE0ELS1D_0ELNS1C_7ScaleInE0ELS1E_0EEEEEENSJ_INS5_IJSB_SB_SB_EEENS5_IJNSA_ILi0EEES1I_S1I_EEEEENS5_IJNS4_10UnderscoreES1L_S1L_EEEEENS4_23SM90_TMA_LOAD_MULTICASTENS4_14ComposedLayoutINS4_7SwizzleILi3ELi4ELi3EEENS4_25smem_sparse_ptr_flag_bitsILi2ELi16EEENSJ_INS5_IJNS5_IJSB_SP_EEENS5_IJSC_SG_EEEEEENS5_IJNS5_IJS1I_SF_EEESM_EEEEEEEvNS4_8identityENS4_13SM90_TMA_LOADENS1P_IS1R_NS4_18smem_ptr_flag_bitsILi16EEENSJ_INS5_IJSP_SG_EEENS5_IJSG_SB_EEEEEEEvS21_EENS_8epilogue10collective18CollectiveEpilogueINS2A_23Sm100TmaWarpSpecializedILi4ELi2ELi16ELb1ELb0EEEJSH_NS5_IJNSJ_ISF_SB_EENSJ_ISS_SB_EEEEEfNS5_IJSB_llEEEfS2I_NS2A_6fusion15FusionCallbacksIS2E_NS2J_17LinearCombinationIffffLNS_15FloatRoundStyleE2EEESH_S2H_JEEENS4_5SM1004TMEM4LOAD26SM100_TMEM_LOAD_32dp32b16xES22_NS1P_INS1Q_ILi2ELi5ELi2EEENS23_ILi32EEENSJ_INS5_IJS12_ST_EEENS5_IJSB_S12_EEEEEEENS4_39AutoVectorizingCopyWithAssumedAlignmentILi128EEENS4_14SM90_TMA_STOREES2Y_S30_S30_EEEvvEEEEvNT_6ParamsE)
        /*0008*/ 	.word	0x00000059


	//----- nvinfo : EIATTR_FRAME_SIZE
	.align		4
.L_19:
        /*000c*/ 	.byte	0x04, 0x11
        /*000e*/ 	.short	(.L_21 - .L_20)
	.align		4
.L_20:
        /*0010*/ 	.word	index@($__internal_2_$__cuda_sm10x_tcgen05_guardrail_trap_unallocated_columns_being_dealloced)
        /*0014*/ 	.word	0x00000000


	//----- nvinfo : EIATTR_FRAME_SIZE
	.align		4
.L_21:
        /*0018*/ 	.byte	0x04, 0x11
        /*001a*/ 	.short	(.L_23 - .L_22)
	.align		4
.L_22:
        /*001c*/ 	.word	index@($__internal_1_$__cuda_sm10x_tcgen05_guardrail_trap_phase_invalid_during_alloc)
        /*0020*/ 	.word	0x00000000


	//----- nvinfo : EIATTR_FRAME_SIZE
	.align		4
.L_23:
        /*0024*/ 	.byte	0x04, 0x11
        /*0026*/ 	.short	(.L_25 - .L_24)
	.align		4
.L_24:
        /*0028*/ 	.word	index@($__internal_0_$__cuda_sm10x_tcgen05_guardrail_trap_col_being_dealloced_not_returned_by_alloc)
        /*002c*/ 	.word	0x00000000


	//----- nvinfo : EIATTR_FRAME_SIZE
	.align		4
.L_25:
        /*0030*/ 	.byte	0x04, 0x11
        /*0032*/ 	.short	(.L_27 - .L_26)
	.align		4
.L_26:
        /*0034*/ 	.word	index@(_ZN7cutlass13device_kernelINS_4gemm6kernel13GemmUniversalIN4cute5tupleIJiiiiEEENS1_10collective13CollectiveMmaINS1_41MainloopSm100TmaUmmaWarpSpecializedSparseILi5ELi2ELi2ENS5_IJNS4_1CILi1EEENSA_ILi2EEESB_EEEEENS5_IJNSA_ILi128EEENSA_ILi64EEESF_EEENS_10bfloat16_tENS5_IJNS4_6LayoutINS5_IJiNS5_IJSC_iEEEiEEENS5_IJlNS5_IJSB_SC_EEElEEEEENSJ_INS5_IJNS5_IJNS5_IJNSA_ILi8EEESC_SP_EEEiEEENS5_IJNS5_IJNSA_ILi16EEESC_NSA_ILi4EEEEEEiEEEiEEENS5_IJNS5_IJNS5_IJSF_SS_NSA_ILi2048EEEEEENSA_ILi16384EEEEEENS5_IJNS5_IJSB_NSA_ILi1024EEENSA_ILi32EEEEEElEEElEEEEEEEESI_NS5_IJlSB_lEEENS4_8TiledMMAINS4_8MMA_AtomIJNS4_27SM100_MMA_F16BF16_SS_SPARSEISI_SI_fLi128ELi64ELNS4_4UMMA5MajorE0ELS1D_0ELNS1C_7ScaleInE0ELS1E_0EEEEEENSJ_INS5_IJSB_SB_SB_EEENS5_IJNSA_ILi0EEES1I_S1I_EEEEENS5_IJNS4_10UnderscoreES1L_S1L_EEEEENS4_23SM90_TMA_LOAD_MULTICASTENS4_14ComposedLayoutINS4_7SwizzleILi3ELi4ELi3EEENS4_25smem_sparse_ptr_flag_bitsILi2ELi16EEENSJ_INS5_IJNS5_IJSB_SP_EEENS5_IJSC_SG_EEEEEENS5_IJNS5_IJS1I_SF_EEESM_EEEEEEEvNS4_8identityENS4_13SM90_TMA_LOADENS1P_IS1R_NS4_18smem_ptr_flag_bitsILi16EEENSJ_INS5_IJSP_SG_EEENS5_IJSG_SB_EEEEEEEvS21_EENS_8epilogue10collective18CollectiveEpilogueINS2A_23Sm100TmaWarpSpecializedILi4ELi2ELi16ELb1ELb0EEEJSH_NS5_IJNSJ_ISF_SB_EENSJ_ISS_SB_EEEEEfNS5_IJSB_llEEEfS2I_NS2A_6fusion15FusionCallbacksIS2E_NS2J_17LinearCombinationIffffLNS_15FloatRoundStyleE2EEESH_S2H_JEEENS4_5SM1004TMEM4LOAD26SM100_TMEM_LOAD_32dp32b16xES22_NS1P_INS1Q_ILi2ELi5ELi2EEENS23_ILi32EEENSJ_INS5_IJS12_ST_EEENS5_IJSB_S12_EEEEEEENS4_39AutoVectorizingCopyWithAssumedAlignmentILi128EEENS4_14SM90_TMA_STOREES2Y_S30_S30_EEEvvEEEEvNT_6ParamsE)
        /*0038*/ 	.word	0x00000000


	//----- nvinfo : EIATTR_MIN_STACK_SIZE
	.align		4
.L_27:
        /*003c*/ 	.byte	0x04, 0x12
        /*003e*/ 	.short	(.L_29 - .L_28)
	.align		4
.L_28:
        /*0040*/ 	.word	index@(_ZN7cutlass13device_kernelINS_4gemm6kernel13GemmUniversalIN4cute5tupleIJiiiiEEENS1_10collective13CollectiveMmaINS1_41MainloopSm100TmaUmmaWarpSpecializedSparseILi5ELi2ELi2ENS5_IJNS4_1CILi1EEENSA_ILi2EEESB_EEEEENS5_IJNSA_ILi128EEENSA_ILi64EEESF_EEENS_10bfloat16_tENS5_IJNS4_6LayoutINS5_IJiNS5_IJSC_iEEEiEEENS5_IJlNS5_IJSB_SC_EEElEEEEENSJ_INS5_IJNS5_IJNS5_IJNSA_ILi8EEESC_SP_EEEiEEENS5_IJNS5_IJNSA_ILi16EEESC_NSA_ILi4EEEEEEiEEEiEEENS5_IJNS5_IJNS5_IJSF_SS_NSA_ILi2048EEEEEENSA_ILi16384EEEEEENS5_IJNS5_IJSB_NSA_ILi1024EEENSA_ILi32EEEEEElEEElEEEEEEEESI_NS5_IJlSB_lEEENS4_8TiledMMAINS4_8MMA_AtomIJNS4_27SM100_MMA_F16BF16_SS_SPARSEISI_SI_fLi128ELi64ELNS4_4UMMA5MajorE0ELS1D_0ELNS1C_7ScaleInE0ELS1E_0EEEEEENSJ_INS5_IJSB_SB_SB_EEENS5_IJNSA_ILi0EEES1I_S1I_EEEEENS5_IJNS4_10UnderscoreES1L_S1L_EEEEENS4_23SM90_TMA_LOAD_MULTICASTENS4_14ComposedLayoutINS4_7SwizzleILi3ELi4ELi3EEENS4_25smem_sparse_ptr_flag_bitsILi2ELi16EEENSJ_INS5_IJNS5_IJSB_SP_EEENS5_IJSC_SG_EEEEEENS5_IJNS5_IJS1I_SF_EEESM_EEEEEEEvNS4_8identityENS4_13SM90_TMA_LOADENS1P_IS1R_NS4_18smem_ptr_flag_bitsILi16EEENSJ_INS5_IJSP_SG_EEENS5_IJSG_SB_EEEEEEEvS21_EENS_8epilogue10collective18CollectiveEpilogueINS2A_23Sm100TmaWarpSpecializedILi4ELi2ELi16ELb1ELb0EEEJSH_NS5_IJNSJ_ISF_SB_EENSJ_ISS_SB_EEEEEfNS5_IJSB_llEEEfS2I_NS2A_6fusion15FusionCallbacksIS2E_NS2J_17LinearCombinationIffffLNS_15FloatRoundStyleE2EEESH_S2H_JEEENS4_5SM1004TMEM4LOAD26SM100_TMEM_LOAD_32dp32b16xES22_NS1P_INS1Q_ILi2ELi5ELi2EEENS23_ILi32EEENSJ_INS5_IJS12_ST_EEENS5_IJSB_S12_EEEEEEENS4_39AutoVectorizingCopyWithAssumedAlignmentILi128EEENS4_14SM90_TMA_STOREES2Y_S30_S30_EEEvvEEEEvNT_6ParamsE)
        /*0044*/ 	.word	0x00000000
.L_29:


//--------------------- .nv.compat                --------------------------
	.section	.nv.compat,"",@"SHT_CUDA_COMPAT_INFO"
	.align	4
        /*0000*/ 	.byte	0x02, 0x09, 0x01, 0x00, 0x02, 0x02, 0x02, 0x00, 0x02, 0x05, 0x05, 0x00, 0x03, 0x07, 0x01, 0x01
        /*0010*/ 	.byte	0x02, 0x03, 0x01, 0x00, 0x02, 0x06, 0x01, 0x00, 0x04, 0x0b, 0x08, 0x00, 0x09, 0x00, 0x00, 0x00
        /*0020*/ 	.byte	0x00, 0x00, 0x00, 0x00


//--------------------- .nv.info._ZN7cutlass13device_kernelINS_4gemm6kernel13GemmUniversalIN4cute5tupleIJiiiiEEENS1_10collective13CollectiveMmaINS1_41MainloopSm100TmaUmmaWarpSpecializedSparseILi5ELi2ELi2ENS5_IJNS4_1CILi1EEENSA_ILi2EEESB_EEEEENS5_IJNSA_ILi128EEENSA_ILi64EEESF_EEENS_10bfloat16_tENS5_IJNS4_6LayoutINS5_IJiNS5_IJSC_iEEEiEEENS5_IJlNS5_IJSB_SC_EEElEEEEENSJ_INS5_IJNS5_IJNS5_IJNSA_ILi8EEESC_SP_EEEiEEENS5_IJNS5_IJNSA_ILi16EEESC_NSA_ILi4EEEEEEiEEEiEEENS5_IJNS5_IJNS5_IJSF_SS_NSA_ILi2048EEEEEENSA_ILi16384EEEEEENS5_IJNS5_IJSB_NSA_ILi1024EEENSA_ILi32EEEEEElEEElEEEEEEEESI_NS5_IJlSB_lEEENS4_8TiledMMAINS4_8MMA_AtomIJNS4_27SM100_MMA_F16BF16_SS_SPARSEISI_SI_fLi128ELi64ELNS4_4UMMA5MajorE0ELS1D_0ELNS1C_7ScaleInE0ELS1E_0EEEEEENSJ_INS5_IJSB_SB_SB_EEENS5_IJNSA_ILi0EEES1I_S1I_EEEEENS5_IJNS4_10UnderscoreES1L_S1L_EEEEENS4_23SM90_TMA_LOAD_MULTICASTENS4_14ComposedLayoutINS4_7SwizzleILi3ELi4ELi3EEENS4_25smem_sparse_ptr_flag_bitsILi2ELi16EEENSJ_INS5_IJNS5_IJSB_SP_EEENS5_IJSC_SG_EEEEEENS5_IJNS5_IJS1I_SF_EEESM_EEEEEEEvNS4_8identityENS4_13SM90_TMA_LOADENS1P_IS1R_NS4_18smem_ptr_flag_bitsILi16EEENSJ_INS5_IJSP_SG_EEENS5_IJSG_SB_EEEEEEEvS21_EENS_8epilogue10collective18CollectiveEpilogueINS2A_23Sm100TmaWarpSpecializedILi4ELi2ELi16ELb1ELb0EEEJSH_NS5_IJNSJ_ISF_SB_EENSJ_ISS_SB_EEEEEfNS5_IJSB_llEEEfS2I_NS2A_6fusion15FusionCallbacksIS2E_NS2J_17LinearCombinationIffffLNS_15FloatRoundStyleE2EEESH_S2H_JEEENS4_5SM1004TMEM4LOAD26SM100_TMEM_LOAD_32dp32b16xES22_NS1P_INS1Q_ILi2ELi5ELi2EEENS23_ILi32EEENSJ_INS5_IJS12_ST_EEENS5_IJSB_S12_EEEEEEENS4_39AutoVectorizingCopyWithAssumedAlignmentILi128EEENS4_14SM90_TMA_STOREES2Y_S30_S30_EEEvvEEEEvNT_6ParamsE --------------------------
	.section	.nv.info._ZN7cutlass13device_kernelINS_4gemm6kernel13GemmUniversalIN4cute5tupleIJiiiiEEENS1_10collective13CollectiveMmaINS1_41MainloopSm100TmaUmmaWarpSpecializedSparseILi5ELi2ELi2ENS5_IJNS4_1CILi1EEENSA_ILi2EEESB_EEEEENS5_IJNSA_ILi128EEENSA_ILi64EEESF_EEENS_10bfloat16_tENS5_IJNS4_6LayoutINS5_IJiNS5_IJSC_iEEEiEEENS5_IJlNS5_IJSB_SC_EEElEEEEENSJ_INS5_IJNS5_IJNS5_IJNSA_ILi8EEESC_SP_EEEiEEENS5_IJNS5_IJNSA_ILi16EEESC_NSA_ILi4EEEEEEiEEEiEEENS5_IJNS5_IJNS5_IJSF_SS_NSA_ILi2048EEEEEENSA_ILi16384EEEEEENS5_IJNS5_IJSB_NSA_ILi1024EEENSA_ILi32EEEEEElEEElEEEEEEEESI_NS5_IJlSB_lEEENS4_8TiledMMAINS4_8MMA_AtomIJNS4_27SM100_MMA_F16BF16_SS_SPARSEISI_SI_fLi128ELi64ELNS4_4UMMA5MajorE0ELS1D_0ELNS1C_7ScaleInE0ELS1E_0EEEEEENSJ_INS5_IJSB_SB_SB_EEENS5_IJNSA_ILi0EEES1I_S1I_EEEEENS5_IJNS4_10UnderscoreES1L_S1L_EEEEENS4_23SM90_TMA_LOAD_MULTICASTENS4_14ComposedLayoutINS4_7SwizzleILi3ELi4ELi3EEENS4_25smem_sparse_ptr_flag_bitsILi2ELi16EEENSJ_INS5_IJNS5_IJSB_SP_EEENS5_IJSC_SG_EEEEEENS5_IJNS5_IJS1I_SF_EEESM_EEEEEEEvNS4_8identityENS4_13SM90_TMA_LOADENS1P_IS1R_NS4_18smem_ptr_flag_bitsILi16EEENSJ_INS5_IJSP_SG_EEENS5_IJSG_SB_EEEEEEEvS21_EENS_8epilogue10collective18CollectiveEpilogueINS2A_23Sm100TmaWarpSpecializedILi4ELi2ELi16ELb1ELb0EEEJSH_NS5_IJNSJ_ISF_SB_EENSJ_ISS_SB_EEEEEfNS5_IJSB_llEEEfS2I_NS2A_6fusion15FusionCallbacksIS2E_NS2J_17LinearCombinationIffffLNS_15FloatRoundStyleE2EEESH_S2H_JEEENS4_5SM1004TMEM4LOAD26SM100_TMEM_LOAD_32dp32b16xES22_NS1P_INS1Q_ILi2ELi5ELi2EEENS23_ILi32EEENSJ_INS5_IJS12_ST_EEENS5_IJSB_S12_EEEEEEENS4_39AutoVectorizingCopyWithAssumedAlignmentILi128EEENS4_14SM90_TMA_STOREES2Y_S30_S30_EEEvvEEEEvNT_6ParamsE,"",@"SHT_CUDA_INFO"
	.sectionflags	@""
	.align	4


	//----- nvinfo : EIATTR_CUDA_API_VERSION
	.align		4
        /*0000*/ 	.byte	0x04, 0x37
        /*0002*/ 	.short	(.L_31 - .L_30)
.L_30:
        /*0004*/ 	.word	0x00000082


	//----- nvinfo : EIATTR_KPARAM_INFO
	.align		4
.L_31:
        /*0008*/ 	.byte	0x04, 0x17
        /*000a*/ 	.short	(.L_33 - .L_32)
.L_32:
        /*000c*/ 	.word	0x00000000
        /*0010*/ 	.short	0x0000
        /*0012*/ 	.short	0x0000
        /*0014*/ 	.byte	0x00, 0xf0, 0x01, 0x28


	//----- nvinfo : EIATTR_AT_ENTRY_FRAGMENTS
	.align		4
.L_33:
        /*0018*/ 	.byte	0x04, 0x4f
        /*001a*/ 	.short	(.L_35 - .L_34)


	//   ....[0]....
.L_34:
        /*001c*/ 	.word	0x00000006


	//----- nvinfo : EIATTR_RESERVED_SMEM_USED
	.align		4
.L_35:
        /*0020*/ 	.byte	0x01, 0x41
	.zero		2


	//----- nvinfo : EIATTR_SPARSE_MMA_MASK
	.align		4
        /*0024*/ 	.byte	0x03, 0x50
        /*0026*/ 	.short	0x0040


	//----- nvinfo : EIATTR_TCGEN05_1CTA_USED
	.align		4
        /*0028*/ 	.byte	0x01, 0x51
	.zero		2


	//----- nvinfo : EIATTR_MAXREG_COUNT
	.align		4
        /*002c*/ 	.byte	0x03, 0x1b
        /*002e*/ 	.short	0x00ff


	//----- nvinfo : EIATTR_NUM_BARRIERS
	.align		4
        /*0030*/ 	.byte	0x02, 0x4c
        /*0032*/ 	.byte	0x07
	.zero		1


	//----- nvinfo : EIATTR_EXTERNS
	.align		4
        /*0034*/ 	.byte	0x04, 0x0f
        /*0036*/ 	.short	(.L_37 - .L_36)


	//   ....[0]....
	.align		4
.L_36:
        /*0038*/ 	.word	index@(__assertfail)


	//----- nvinfo : EIATTR_MERCURY_ISA_VERSION
	.align		4
.L_37:
        /*003c*/ 	.byte	0x03, 0x5f
        /*003e*/ 	.short	0x0101


	//----- nvinfo : EIATTR_INT_WARP_WIDE_INSTR_OFFSETS
	.align		4
        /*0040*/ 	.byte	0x04, 0x31
        /*0042*/ 	.short	(.L_39 - .L_38)


	//   ....[0]....
.L_38:
        /*0044*/ 	.word	0x00001d30


	//   ....[1]....
        /*0048*/ 	.word	0x00003820


	//   ....[2]....
        /*004c*/ 	.word	0x00003840


	//   ....[3]....
        /*0050*/ 	.word	0x00003870


	//   ....[4]....
        /*0054*/ 	.word	0x00004180


	//   ....[5]....
        /*0058*/ 	.word	0x000041a0


	//   ....[6]....
        /*005c*/ 	.word	0x00004240


	//   ....[7]....
        /*0060*/ 	.word	0x000042e0


	//   ....[8]....
        /*0064*/ 	.word	0x000043a0


	//   ....[9]....
        /*0068*/ 	.word	0x00004420


	//   ....[10]....
        /*006c*/ 	.word	0x00004440


	//   ....[11]....
        /*0070*/ 	.word	0x00004510


	//   ....[12]....
        /*0074*/ 	.word	0x000045a0


	//   ....[13]....
        /*0078*/ 	.word	0x00004660


	//   ....[14]....
        /*007c*/ 	.word	0x000046f0


	//   ....[15]....
        /*0080*/ 	.word	0x00004710


	//   ....[16]....
        /*0084*/ 	.word	0x00004840


	//   ....[17]....
        /*0088*/ 	.word	0x000048a0


	//   ....[18]....
        /*008c*/ 	.word	0x00004950


	//   ....[19]....
        /*0090*/ 	.word	0x00004aa0


	//   ....[20]....
        /*0094*/ 	.word	0x00004b00


	//   ....[21]....
        /*0098*/ 	.word	0x00004b20


	//   ....[22]....
        /*009c*/ 	.word	0x00004b40


	//   ....[23]....
        /*00a0*/ 	.word	0x00004d30


	//----- nvinfo : EIATTR_COOP_GROUP_MASK_REGIDS
	.align		4
.L_39:
        /*00a4*/ 	.byte	0x04, 0x29
        /*00a6*/ 	.short	(.L_41 - .L_40)


	//   ....[0]....
.L_40:
        /*00a8*/ 	.word	0xffffffff


	//   ....[1]....
        /*00ac*/ 	.word	0xffffffff


	//   ....[2]....
        /*00b0*/ 	.word	0xffffffff


	//   ....[3]....
        /*00b4*/ 	.word	0xffffffff


	//   ....[4]....
        /*00b8*/ 	.word	0xffffffff


	//   ....[5]....
        /*00bc*/ 	.word	0xffffffff


	//   ....[6]....
        /*00c0*/ 	.word	0xffffffff


	//   ....[7]....
        /*00c4*/ 	.word	0xffffffff


	//   ....[8]....
        /*00c8*/ 	.word	0xffffffff


	//   ....[9]....
        /*00cc*/ 	.word	0xffffffff


	//   ....[10]....
        /*00d0*/ 	.word	0xffffffff


	//   ....[11]....
        /*00d4*/ 	.word	0xffffffff


	//   ....[12]....
        /*00d8*/ 	.word	0xffffffff


	//   ....[13]....
        /*00dc*/ 	.word	0xffffffff


	//----- nvinfo : EIATTR_COOP_GROUP_INSTR_OFFSETS
	.align		4
.L_41:
        /*00e0*/ 	.byte	0x04, 0x28
        /*00e2*/ 	.short	(.L_43 - .L_42)


	//   ....[0]....
.L_42:
        /*00e4*/ 	.word	0x00000090


	//   ....[1]....
        /*00e8*/ 	.word	0x00000500


	//   ....[2]....
        /*00ec*/ 	.word	0x000006c0


	//   ....[3]....
        /*00f0*/ 	.word	0x00000860


	//   ....[4]....
        /*00f4*/ 	.word	0x00000960


	//   ....[5]....
        /*00f8*/ 	.word	0x00000ad0


	//   ....[6]....
        /*00fc*/ 	.word	0x00000c30


	//   ....[7]....
        /*0100*/ 	.word	0x00000de0


	//   ....[8]....
        /*0104*/ 	.word	0x00001c20


	//   ....[9]....
        /*0108*/ 	.word	0x00002a80


	//   ....[10]....
        /*010c*/ 	.word	0x00002c90


	//   ....[11]....
        /*0110*/ 	.word	0x00002cc0


	//   ....[12]....
        /*0114*/ 	.word	0x00003700


	//   ....[13]....
        /*0118*/ 	.word	0x00003930


	//----- nvinfo : EIATTR_VRC_CTA_INIT_COUNT
	.align		4
.L_43:
        /*011c*/ 	.byte	0x02, 0x4a
        /*011e*/ 	.byte	0x80
	.zero		1


	//----- nvinfo : EIATTR_SYSCALL_OFFSETS
	.align		4
        /*0120*/ 	.byte	0x04, 0x46
        /*0122*/ 	.short	(.L_45 - .L_44)


	//   ....[0]....
.L_44:
        /*0124*/ 	.word	0x000057a0


	//   ....[1]....
        /*0128*/ 	.word	0x00005890


	//   ....[2]....
        /*012c*/ 	.word	0x000060b0


	//   ....[3]....
        /*0130*/ 	.word	0x00006aa0


	//   ....[4]....
        /*0134*/ 	.word	0x00007470


	//   ....[5]....
        /*0138*/ 	.word	0x00007e30


	//----- nvinfo : EIATTR_MBARRIER_INSTR_OFFSETS
	.align		4
.L_45:
        /*013c*/ 	.byte	0x04, 0x39
        /*013e*/ 	.short	(.L_47 - .L_46)


	//   ....[0]....
.L_46:
        /*0140*/ 	.word	0x00000610
        /*0144*/ 	.word	0x000000ff
        /*0148*/ 	.word	0x00000000
        /*014c*/ 	.short	0x0100
        /*014e*/ 	.byte	0x06
	.zero		1


	//   ....[1]....
        /*0150*/ 	.word	0x00000620
        /*0154*/ 	.word	0x000000ff
        /*0158*/ 	.word	0x00000028
        /*015c*/ 	.short	0x0100
        /*015e*/ 	.byte	0x06
	.zero		1


	//   ....[2]....
        /*0160*/ 	.word	0x00000630
        /*0164*/ 	.word	0x000000ff
        /*0168*/ 	.word	0x00000008
        /*016c*/ 	.short	0x0100
        /*016e*/ 	.byte	0x06
	.zero		1


	//   ....[3]....
        /*0170*/ 	.word	0x00000640
        /*0174*/ 	.word	0x000000ff
        /*0178*/ 	.word	0x00000030
        /*017c*/ 	.short	0x0100
        /*017e*/ 	.byte	0x06
	.zero		1


	//   ....[4]....
        /*0180*/ 	.word	0x00000650
        /*0184*/ 	.word	0x000000ff
        /*0188*/ 	.word	0x00000010
        /*018c*/ 	.short	0x0100
        /*018e*/ 	.byte	0x06
	.zero		1


	//   ....[5]....
        /*0190*/ 	.word	0x00000660
        /*0194*/ 	.word	0x000000ff
        /*0198*/ 	.word	0x00000038
        /*019c*/ 	.short	0x0100
        /*019e*/ 	.byte	0x06
	.zero		1


	//   ....[6]....
        /*01a0*/ 	.word	0x00000670
        /*01a4*/ 	.word	0x000000ff
        /*01a8*/ 	.word	0x00000018
        /*01ac*/ 	.short	0x0100
        /*01ae*/ 	.byte	0x06
	.zero		1


	//   ....[7]....
        /*01b0*/ 	.word	0x00000680
        /*01b4*/ 	.word	0x000000ff
        /*01b8*/ 	.word	0x00000040
        /*01bc*/ 	.short	0x0100
        /*01be*/ 	.byte	0x06
	.zero		1


	//   ....[8]....
        /*01c0*/ 	.word	0x00000690
        /*01c4*/ 	.word	0x000000ff
        /*01c8*/ 	.word	0x00000020
        /*01cc*/ 	.short	0x0100
        /*01ce*/ 	.byte	0x06
	.zero		1


	//   ....[9]....
        /*01d0*/ 	.word	0x000006a0
        /*01d4*/ 	.word	0x000000ff
        /*01d8*/ 	.word	0x00000048
        /*01dc*/ 	.short	0x0100
        /*01de*/ 	.byte	0x06
	.zero		1


	//   ....[10]....
        /*01e0*/ 	.word	0x000007d0
        /*01e4*/ 	.word	0x000000ff
        /*01e8*/ 	.word	0x00000050
        /*01ec*/ 	.short	0x0100
        /*01ee*/ 	.byte	0x06
	.zero		1


	//   ....[11]....
        /*01f0*/ 	.word	0x000007e0
        /*01f4*/ 	.word	0x000000ff
        /*01f8*/ 	.word	0x00000070
        /*01fc*/ 	.short	0x0100
        /*01fe*/ 	.byte	0x06
	.zero		1


	//   ....[12]....
        /*0200*/ 	.word	0x000007f0
        /*0204*/ 	.word	0x000000ff
        /*0208*/ 	.word	0x00000058
        /*020c*/ 	.short	0x0100
        /*020e*/ 	.byte	0x06
	.zero		1


	//   ....[13]....
        /*0210*/ 	.word	0x00000800
        /*0214*/ 	.word	0x000000ff
        /*0218*/ 	.word	0x00000078
        /*021c*/ 	.short	0x0100
        /*021e*/ 	.byte	0x06
	.zero		1


	//   ....[14]....
        /*0220*/ 	.word	0x00000810
        /*0224*/ 	.word	0x000000ff
        /*0228*/ 	.word	0x00000060
        /*022c*/ 	.short	0x0100
        /*022e*/ 	.byte	0x06
	.zero		1


	//   ....[15]....
        /*0230*/ 	.word	0x00000820
        /*0234*/ 	.word	0x000000ff
        /*0238*/ 	.word	0x00000080
        /*023c*/ 	.short	0x0100
        /*023e*/ 	.byte	0x06
	.zero		1


	//   ....[16]....
        /*0240*/ 	.word	0x00000830
        /*0244*/ 	.word	0x000000ff
        /*0248*/ 	.word	0x00000068
        /*024c*/ 	.short	0x0100
        /*024e*/ 	.byte	0x06
	.zero		1


	//   ....[17]....
        /*0250*/ 	.word	0x00000840
        /*0254*/ 	.word	0x000000ff
        /*0258*/ 	.word	0x00000088
        /*025c*/ 	.short	0x0100
        /*025e*/ 	.byte	0x06
	.zero		1


	//   ....[18]....
        /*0260*/ 	.word	0x00000930
        /*0264*/ 	.word	0x000000ff
        /*0268*/ 	.word	0x00000090
        /*026c*/ 	.short	0x0100
        /*026e*/ 	.byte	0x05
	.zero		1


	//   ....[19]....
        /*0270*/ 	.word	0x00000940
        /*0274*/ 	.word	0x000000ff
        /*0278*/ 	.word	0x00000098
        /*027c*/ 	.short	0x0100
        /*027e*/ 	.byte	0x05
	.zero		1


	//   ....[20]....
        /*0280*/ 	.word	0x00000a80
        /*0284*/ 	.word	0x000000ff
        /*0288*/ 	.word	0x000000a0
        /*028c*/ 	.short	0x0100
        /*028e*/ 	.byte	0x05
	.zero		1


	//   ....[21]....
        /*0290*/ 	.word	0x00000a90
        /*0294*/ 	.word	0x000000ff
        /*0298*/ 	.word	0x000000b0
        /*029c*/ 	.short	0x0100
        /*029e*/ 	.byte	0x05
	.zero		1


	//   ....[22]....
        /*02a0*/ 	.word	0x00000aa0
        /*02a4*/ 	.word	0x000000ff
        /*02a8*/ 	.word	0x000000a8
        /*02ac*/ 	.short	0x0100
        /*02ae*/ 	.byte	0x05
	.zero		1


	//   ....[23]....
        /*02b0*/ 	.word	0x00000ab0
        /*02b4*/ 	.word	0x000000ff
        /*02b8*/ 	.word	0x000000b8
        /*02bc*/ 	.short	0x0100
        /*02be*/ 	.byte	0x05
	.zero		1


	//   ....[24]....
        /*02c0*/ 	.word	0x00000be0
        /*02c4*/ 	.word	0x000000ff
        /*02c8*/ 	.word	0x000000c0
        /*02cc*/ 	.short	0x0100
        /*02ce*/ 	.byte	0x06
	.zero		1


	//   ....[25]....
        /*02d0*/ 	.word	0x00000bf0
        /*02d4*/ 	.word	0x000000ff
        /*02d8*/ 	.word	0x000000d0
        /*02dc*/ 	.short	0x0100
        /*02de*/ 	.byte	0x06
	.zero		1


	//   ....[26]....
        /*02e0*/ 	.word	0x00000c00
        /*02e4*/ 	.word	0x000000ff
        /*02e8*/ 	.word	0x000000c8
        /*02ec*/ 	.short	0x0100
        /*02ee*/ 	.byte	0x06
	.zero		1


	//   ....[27]....
        /*02f0*/ 	.word	0x00000c10
        /*02f4*/ 	.word	0x000000ff
        /*02f8*/ 	.word	0x000000d8
        /*02fc*/ 	.short	0x0100
        /*02fe*/ 	.byte	0x06
	.zero		1


	//   ....[28]....
        /*0300*/ 	.word	0x00000d00
        /*0304*/ 	.word	0x000000ff
        /*0308*/ 	.word	0x000000e0
        /*030c*/ 	.short	0x0100
        /*030e*/ 	.byte	0x05
	.zero		1


	//   ....[29]....
        /*0310*/ 	.word	0x00000d10
        /*0314*/ 	.word	0x000000ff
        /*0318*/ 	.word	0x000000f0
        /*031c*/ 	.short	0x0100
        /*031e*/ 	.byte	0x05
	.zero		1


	//   ....[30]....
        /*0320*/ 	.word	0x00000d20
        /*0324*/ 	.word	0x000000ff
        /*0328*/ 	.word	0x000000e8
        /*032c*/ 	.short	0x0100
        /*032e*/ 	.byte	0x05
	.zero		1


	//   ....[31]....
        /*0330*/ 	.word	0x00000d30
        /*0334*/ 	.word	0x000000ff
        /*0338*/ 	.word	0x000000f8
        /*033c*/ 	.short	0x0100
        /*033e*/ 	.byte	0x05
	.zero		1


	//   ....[32]....
        /*0340*/ 	.word	0x000017a0
        /*0344*/ 	.word	0x00000004
        /*0348*/ 	.word	0x000000f0
        /*034c*/ 	.short	0x010a
        /*034e*/ 	.byte	0xff
	.zero		1


	//   ....[33]....
        /*0350*/ 	.word	0x000017c0
        /*0354*/ 	.word	0x00000004
        /*0358*/ 	.word	0x000000e0
        /*035c*/ 	.short	0x0101
        /*035e*/ 	.byte	0xff
	.zero		1


	//   ....[34]....
        /*0360*/ 	.word	0x00001840
        /*0364*/ 	.word	0x000000ff
        /*0368*/ 	.word	0x00000028
        /*036c*/ 	.short	0x010a
        /*036e*/ 	.byte	0x04
	.zero		1


	//   ....[35]....
        /*0370*/ 	.word	0x00001970
        /*0374*/ 	.word	0x000000ff
        /*0378*/ 	.word	0x00000028
        /*037c*/ 	.short	0x010a
        /*037e*/ 	.byte	0x21
	.zero		1


	//   ....[36]....
        /*0380*/ 	.word	0x00001a80
        /*0384*/ 	.word	0x000000ff
        /*0388*/ 	.word	0x00000028
        /*038c*/ 	.short	0x010a
        /*038e*/ 	.byte	0x04
	.zero		1


	//   ....[37]....
        /*0390*/ 	.word	0x00001c00
        /*0394*/ 	.word	0x000000ff
        /*0398*/ 	.word	0x00000098
        /*039c*/ 	.short	0x0101
        /*039e*/ 	.byte	0x06
	.zero		1


	//   ....[38]....
        /*03a0*/ 	.word	0x00001c30
        /*03a4*/ 	.word	0x00000008
        /*03a8*/ 	.word	0x000000a0
        /*03ac*/ 	.short	0x010a
        /*03ae*/ 	.byte	0xff
	.zero		1


	//   ....[39]....
        /*03b0*/ 	.word	0x00001d00
        /*03b4*/ 	.word	0x00000008
        /*03b8*/ 	.word	0x00000000
        /*03bc*/ 	.short	0x0101
        /*03be*/ 	.byte	0xff
	.zero		1


	//   ....[40]....
        /*03c0*/ 	.word	0x00002270
        /*03c4*/ 	.word	0x000000ff
        /*03c8*/ 	.word	0x00000000
        /*03cc*/ 	.short	0x010a
        /*03ce*/ 	.byte	0x04
	.zero		1


	//   ....[41]....
        /*03d0*/ 	.word	0x00002300
        /*03d4*/ 	.word	0x000000ff
        /*03d8*/ 	.word	0x00000000
        /*03dc*/ 	.short	0x010a
        /*03de*/ 	.byte	0x04
	.zero		1


	//   ....[42]....
        /*03e0*/ 	.word	0x00002390
        /*03e4*/ 	.word	0x000000ff
        /*03e8*/ 	.word	0x00000000
        /*03ec*/ 	.short	0x010a
        /*03ee*/ 	.byte	0x04
	.zero		1


	//   ....[43]....
        /*03f0*/ 	.word	0x00002420
        /*03f4*/ 	.word	0x000000ff
        /*03f8*/ 	.word	0x00000000
        /*03fc*/ 	.short	0x010a
        /*03fe*/ 	.byte	0x04
	.zero		1


	//   ....[44]....
        /*0400*/ 	.word	0x000024c0
        /*0404*/ 	.word	0x00000000
        /*0408*/ 	.word	0x00000000
        /*040c*/ 	.short	0x010a
        /*040e*/ 	.byte	0xff
	.zero		1


	//   ....[45]....
        /*0410*/ 	.word	0x000025e0
        /*0414*/ 	.word	0x00000000
        /*0418*/ 	.word	0x000000e0
        /*041c*/ 	.short	0x010a
        /*041e*/ 	.byte	0xff
	.zero		1


	//   ....[46]....
        /*0420*/ 	.word	0x00002650
        /*0424*/ 	.word	0x00000004
        /*0428*/ 	.word	0x00000000
        /*042c*/ 	.short	0x0101
        /*042e*/ 	.byte	0xff
	.zero		1


	//   ....[47]....
        /*0430*/ 	.word	0x00002670
        /*0434*/ 	.word	0x000000ff
        /*0438*/ 	.word	0x000000b0
        /*043c*/ 	.short	0x010a
        /*043e*/ 	.byte	0x05
	.zero		1


	//   ....[48]....
        /*0440*/ 	.word	0x00002790
        /*0444*/ 	.word	0x00000000
        /*0448*/ 	.word	0x000000a0
        /*044c*/ 	.short	0x010a
        /*044e*/ 	.byte	0xff
	.zero		1


	//   ....[49]....
        /*0450*/ 	.word	0x00002890
        /*0454*/ 	.word	0x00000000
        /*0458*/ 	.word	0x00000000
        /*045c*/ 	.short	0x0101
        /*045e*/ 	.byte	0xff
	.zero		1


	//   ....[50]....
        /*0460*/ 	.word	0x00002920
        /*0464*/ 	.word	0x000000ff
        /*0468*/ 	.word	0x000000b0
        /*046c*/ 	.short	0x0106
        /*046e*/ 	.byte	0x05
	.zero		1


	//   ....[51]....
        /*0470*/ 	.word	0x00002940
        /*0474*/ 	.word	0x000000ff
        /*0478*/ 	.word	0x000000b0
        /*047c*/ 	.short	0x010a
        /*047e*/ 	.byte	0x05
	.zero		1


	//   ....[52]....
        /*0480*/ 	.word	0x000029d0
        /*0484*/ 	.word	0x000000ff
        /*0488*/ 	.word	0x000000b0
        /*048c*/ 	.short	0x0106
        /*048e*/ 	.byte	0x04
	.zero		1


	//   ....[53]....
        /*0490*/ 	.word	0x00002a10
        /*0494*/ 	.word	0x00000000
        /*0498*/ 	.word	0x000000b0
        /*049c*/ 	.short	0x010a
        /*049e*/ 	.byte	0xff
	.zero		1


	//   ....[54]....
        /*04a0*/ 	.word	0x00003030
        /*04a4*/ 	.word	0x00000000
        /*04a8*/ 	.word	0x000000a0
        /*04ac*/ 	.short	0x010a
        /*04ae*/ 	.byte	0xff
	.zero		1


	//   ....[55]....
        /*04b0*/ 	.word	0x00003140
        /*04b4*/ 	.word	0x00000003
        /*04b8*/ 	.word	0x00000000
        /*04bc*/ 	.short	0x0101
        /*04be*/ 	.byte	0xff
	.zero		1


	//   ....[56]....
        /*04c0*/ 	.word	0x00003150
        /*04c4*/ 	.word	0x000000ff
        /*04c8*/ 	.word	0x00000000
        /*04cc*/ 	.short	0x010a
        /*04ce*/ 	.byte	0x05
	.zero		1


	//   ....[57]....
        /*04d0*/ 	.word	0x00003170
        /*04d4*/ 	.word	0x000000ff
        /*04d8*/ 	.word	0x000000d0
        /*04dc*/ 	.short	0x010a
        /*04de*/ 	.byte	0x06
	.zero		1


	//   ....[58]....
        /*04e0*/ 	.word	0x00003240
        /*04e4*/ 	.word	0x000000ff
        /*04e8*/ 	.word	0x00000000
        /*04ec*/ 	.short	0x010a
        /*04ee*/ 	.byte	0x05
	.zero		1


	//   ....[59]....
        /*04f0*/ 	.word	0x00003370
        /*04f4*/ 	.word	0x000000ff
        /*04f8*/ 	.word	0x00000000
        /*04fc*/ 	.short	0x010a
        /*04fe*/ 	.byte	0x16
	.zero		1


	//   ....[60]....
        /*0500*/ 	.word	0x00003650
        /*0504*/ 	.word	0x000000ff
        /*0508*/ 	.word	0x00000000
        /*050c*/ 	.short	0x010a
        /*050e*/ 	.byte	0x06
	.zero		1


	//   ....[61]....
        /*0510*/ 	.word	0x000036e0
        /*0514*/ 	.word	0x000000ff
        /*0518*/ 	.word	0x00000000
        /*051c*/ 	.short	0x010a
        /*051e*/ 	.byte	0x07
	.zero		1


	//   ....[62]....
        /*0520*/ 	.word	0x00003b30
        /*0524*/ 	.word	0x00000000
        /*0528*/ 	.word	0x000000a0
        /*052c*/ 	.short	0x010a
        /*052e*/ 	.byte	0xff
	.zero		1


	//   ....[63]....
        /*0530*/ 	.word	0x00003bf0
        /*0534*/ 	.word	0x00000000
        /*0538*/ 	.word	0x00000000
        /*053c*/ 	.short	0x0101
        /*053e*/ 	.byte	0xff
	.zero		1


	//   ....[64]....
        /*0540*/ 	.word	0x00003f10
        /*0544*/ 	.word	0x000000ff
        /*0548*/ 	.word	0x00000098
        /*054c*/ 	.short	0x010a
        /*054e*/ 	.byte	0x04
	.zero		1


	//   ....[65]....
        /*0550*/ 	.word	0x00004100
        /*0554*/ 	.word	0x000000ff
        /*0558*/ 	.word	0x00000070
        /*055c*/ 	.short	0x010a
        /*055e*/ 	.byte	0x04
	.zero		1


	//   ....[66]....
        /*0560*/ 	.word	0x000043d0
        /*0564*/ 	.word	0x000000ff
        /*0568*/ 	.word	0x00000050
        /*056c*/ 	.short	0x010b
        /*056e*/ 	.byte	0x04
	.zero		1


	//   ....[67]....
        /*0570*/ 	.word	0x000043e0
        /*0574*/ 	.word	0x000000ff
        /*0578*/ 	.word	0x00000000
        /*057c*/ 	.short	0x0101
        /*057e*/ 	.byte	0x07
	.zero		1


	//   ....[68]....
        /*0580*/ 	.word	0x000043f0
        /*0584*/ 	.word	0x000000ff
        /*0588*/ 	.word	0x00000078
        /*058c*/ 	.short	0x010a
        /*058e*/ 	.byte	0x04
	.zero		1


	//   ....[69]....
        /*0590*/ 	.word	0x00004690
        /*0594*/ 	.word	0x000000ff
        /*0598*/ 	.word	0x00000058
        /*059c*/ 	.short	0x010b
        /*059e*/ 	.byte	0x04
	.zero		1


	//   ....[70]....
        /*05a0*/ 	.word	0x000046a0
        /*05a4*/ 	.word	0x000000ff
        /*05a8*/ 	.word	0x00000000
        /*05ac*/ 	.short	0x0101
        /*05ae*/ 	.byte	0x07
	.zero		1


	//   ....[71]....
        /*05b0*/ 	.word	0x000046b0
        /*05b4*/ 	.word	0x000000ff
        /*05b8*/ 	.word	0x00000080
        /*05bc*/ 	.short	0x010a
        /*05be*/ 	.byte	0x04
	.zero		1


	//   ....[72]....
        /*05c0*/ 	.word	0x00004a00
        /*05c4*/ 	.word	0x000000ff
        /*05c8*/ 	.word	0x00000060
        /*05cc*/ 	.short	0x010b
        /*05ce*/ 	.byte	0x04
	.zero		1


	//   ....[73]....
        /*05d0*/ 	.word	0x00004a60
        /*05d4*/ 	.word	0x000000ff
        /*05d8*/ 	.word	0x00000000
        /*05dc*/ 	.short	0x0101
        /*05de*/ 	.byte	0x07
	.zero		1


	//   ....[74]....
        /*05e0*/ 	.word	0x00004a70
        /*05e4*/ 	.word	0x000000ff
        /*05e8*/ 	.word	0x00000088
        /*05ec*/ 	.short	0x010a
        /*05ee*/ 	.byte	0x04
	.zero		1


	//   ....[75]....
        /*05f0*/ 	.word	0x00004d60
        /*05f4*/ 	.word	0x000000ff
        /*05f8*/ 	.word	0x00000068
        /*05fc*/ 	.short	0x010b
        /*05fe*/ 	.byte	0x04
	.zero		1


	//   ....[76]....
        /*0600*/ 	.word	0x00004d90
        /*0604*/ 	.word	0x000000ff
        /*0608*/ 	.word	0x00000000
        /*060c*/ 	.short	0x0101
        /*060e*/ 	.byte	0x05
	.zero		1


	//   ....[77]....
        /*0610*/ 	.word	0x00004de0
        /*0614*/ 	.word	0x000000ff
        /*0618*/ 	.word	0x00000070
        /*061c*/ 	.short	0x010a
        /*061e*/ 	.byte	0x04
	.zero		1


	//   ....[78]....
        /*0620*/ 	.word	0x00004e00
        /*0624*/ 	.word	0x000000ff
        /*0628*/ 	.word	0x00000078
        /*062c*/ 	.short	0x010a
        /*062e*/ 	.byte	0x04
	.zero		1


	//   ....[79]....
        /*0630*/ 	.word	0x00004e20
        /*0634*/ 	.word	0x000000ff
        /*0638*/ 	.word	0x00000080
        /*063c*/ 	.short	0x010a
        /*063e*/ 	.byte	0x04
	.zero		1


	//   ....[80]....
        /*0640*/ 	.word	0x00004e60
        /*0644*/ 	.word	0x00000000
        /*0648*/ 	.word	0x00000088
        /*064c*/ 	.short	0x010a
        /*064e*/ 	.byte	0xff
	.zero		1


	//   ....[81]....
        /*0650*/ 	.word	0x00005170
        /*0654*/ 	.word	0x00000000
        /*0658*/ 	.word	0x000000a0
        /*065c*/ 	.short	0x010a
        /*065e*/ 	.byte	0xff
	.zero		1


	//   ....[82]....
        /*0660*/ 	.word	0x00005280
        /*0664*/ 	.word	0x00000000
        /*0668*/ 	.word	0x00000000
        /*066c*/ 	.short	0x0101
        /*066e*/ 	.byte	0xff
	.zero		1


	//   ....[83]....
        /*0670*/ 	.word	0x00005cd0
        /*0674*/ 	.word	0x000000ff
        /*0678*/ 	.word	0x00000050
        /*067c*/ 	.short	0x010a
        /*067e*/ 	.byte	0x2e
	.zero		1


	//   ....[84]....
        /*0680*/ 	.word	0x00005cf0
        /*0684*/ 	.word	0x00000053
        /*0688*/ 	.word	0x000000c0
        /*068c*/ 	.short	0x010a
        /*068e*/ 	.byte	0xff
	.zero		1


	//   ....[85]....
        /*0690*/ 	.word	0x00005de0
        /*0694*/ 	.word	0x000000ff
        /*0698*/ 	.word	0x00000050
        /*069c*/ 	.short	0x010a
        /*069e*/ 	.byte	0x2e
	.zero		1


	//   ....[86]....
        /*06a0*/ 	.word	0x00005f90
        /*06a4*/ 	.word	0x00000053
        /*06a8*/ 	.word	0x000000c0
        /*06ac*/ 	.short	0x010a
        /*06ae*/ 	.byte	0xff
	.zero		1


	//   ....[87]....
        /*06b0*/ 	.word	0x00006700
        /*06b4*/ 	.word	0x00000000
        /*06b8*/ 	.word	0x00000000
        /*06bc*/ 	.short	0x0101
        /*06be*/ 	.byte	0xff
	.zero		1


	//   ....[88]....
        /*06c0*/ 	.word	0x00006710
        /*06c4*/ 	.word	0x00000003
        /*06c8*/ 	.word	0x00000050
        /*06cc*/ 	.short	0x010a
        /*06ce*/ 	.byte	0xff
	.zero		1


	//   ....[89]....
        /*06d0*/ 	.word	0x000067d0
        /*06d4*/ 	.word	0x00000003
        /*06d8*/ 	.word	0x00000050
        /*06dc*/ 	.short	0x010a
        /*06de*/ 	.byte	0xff
	.zero		1


	//   ....[90]....
        /*06e0*/ 	.word	0x000070d0
        /*06e4*/ 	.word	0x00000000
        /*06e8*/ 	.word	0x00000000
        /*06ec*/ 	.short	0x0101
        /*06ee*/ 	.byte	0xff
	.zero		1


	//   ....[91]....
        /*06f0*/ 	.word	0x000070f0
        /*06f4*/ 	.word	0x00000003
        /*06f8*/ 	.word	0x00000050
        /*06fc*/ 	.short	0x010a
        /*06fe*/ 	.byte	0xff
	.zero		1


	//   ....[92]....
        /*0700*/ 	.word	0x000071a0
        /*0704*/ 	.word	0x00000003
        /*0708*/ 	.word	0x00000050
        /*070c*/ 	.short	0x010a
        /*070e*/ 	.byte	0xff
	.zero		1


	//   ....[93]....
        /*0710*/ 	.word	0x00007aa0
        /*0714*/ 	.word	0x00000000
        /*0718*/ 	.word	0x00000000
        /*071c*/ 	.short	0x0101
        /*071e*/ 	.byte	0xff
	.zero		1


	//   ....[94]....
        /*0720*/ 	.word	0x00007ac0
        /*0724*/ 	.word	0x00000014
        /*0728*/ 	.word	0x00000050
        /*072c*/ 	.short	0x010a
        /*072e*/ 	.byte	0xff
	.zero		1


	//   ....[95]....
        /*0730*/ 	.word	0x00007b70
        /*0734*/ 	.word	0x00000014
        /*0738*/ 	.word	0x00000050
        /*073c*/ 	.short	0x010a
        /*073e*/ 	.byte	0xff
	.zero		1


	//   ....[96]....
        /*0740*/ 	.word	0x00007ed0
        /*0744*/ 	.word	0x000000ff
        /*0748*/ 	.word	0x00000000
        /*074c*/ 	.short	0x0101
        /*074e*/ 	.byte	0x05
	.zero		1


	//   ....[97]....
        /*0750*/ 	.word	0x000084c0
        /*0754*/ 	.word	0x00000003
        /*0758*/ 	.word	0x00000000
        /*075c*/ 	.short	0x0101
        /*075e*/ 	.byte	0xff
	.zero		1


	//   ....[98]....
        /*0760*/ 	.word	0x00008760
        /*0764*/ 	.word	0x000000ff
        /*0768*/ 	.word	0x00000000
        /*076c*/ 	.short	0x0101
        /*076e*/ 	.byte	0x04
	.zero		1


	//   ....[99]....
        /*0770*/ 	.word	0x00008780
        /*0774*/ 	.word	0x00000004
        /*0778*/ 	.word	0x000000f0
        /*077c*/ 	.short	0x010a
        /*077e*/ 	.byte	0xff
	.zero		1


	//   ....[100]....
        /*0780*/ 	.word	0x000087e0
        /*0784*/ 	.word	0x00000004
        /*0788*/ 	.word	0x00000028
        /*078c*/ 	.short	0x010a
        /*078e*/ 	.byte	0xff
	.zero		1


	//   ....[101]....
        /*0790*/ 	.word	0x00008830
        /*0794*/ 	.word	0x00000008
        /*0798*/ 	.word	0x000000a0
        /*079c*/ 	.short	0x010a
        /*079e*/ 	.byte	0xff
	.zero		1


	//   ....[102]....
        /*07a0*/ 	.word	0x00008890
        /*07a4*/ 	.word	0x00000000
        /*07a8*/ 	.word	0x00000000
        /*07ac*/ 	.short	0x010a
        /*07ae*/ 	.byte	0xff
	.zero		1


	//   ....[103]....
        /*07b0*/ 	.word	0x000088f0
        /*07b4*/ 	.word	0x00000000
        /*07b8*/ 	.word	0x00000000
        /*07bc*/ 	.short	0x010a
        /*07be*/ 	.byte	0xff
	.zero		1


	//   ....[104]....
        /*07c0*/ 	.word	0x00008950
        /*07c4*/ 	.word	0x00000000
        /*07c8*/ 	.word	0x00000000
        /*07cc*/ 	.short	0x010a
        /*07ce*/ 	.byte	0xff
	.zero		1


	//   ....[105]....
        /*07d0*/ 	.word	0x000089b0
        /*07d4*/ 	.word	0x00000000
        /*07d8*/ 	.word	0x00000000
        /*07dc*/ 	.short	0x010a
        /*07de*/ 	.byte	0xff
	.zero		1


	//   ....[106]....
        /*07e0*/ 	.word	0x00008a00
        /*07e4*/ 	.word	0x00000000
        /*07e8*/ 	.word	0x000000e0
        /*07ec*/ 	.short	0x010a
        /*07ee*/ 	.byte	0xff
	.zero		1


	//   ....[107]....
        /*07f0*/ 	.word	0x00008a60
        /*07f4*/ 	.word	0x00000000
        /*07f8*/ 	.word	0x000000b0
        /*07fc*/ 	.short	0x010a
        /*07fe*/ 	.byte	0xff
	.zero		1


	//   ....[108]....
        /*0800*/ 	.word	0x00008ab0
        /*0804*/ 	.word	0x00000000
        /*0808*/ 	.word	0x000000a0
        /*080c*/ 	.short	0x010a
        /*080e*/ 	.byte	0xff
	.zero		1


	//   ....[109]....
        /*0810*/ 	.word	0x00008b10
        /*0814*/ 	.word	0x00000000
        /*0818*/ 	.word	0x000000b0
        /*081c*/ 	.short	0x010a
        /*081e*/ 	.byte	0xff
	.zero		1


	//   ....[110]....
        /*0820*/ 	.word	0x00008b60
        /*0824*/ 	.word	0x00000000
        /*0828*/ 	.word	0x000000a0
        /*082c*/ 	.short	0x010a
        /*082e*/ 	.byte	0xff
	.zero		1


	//   ....[111]....
        /*0830*/ 	.word	0x00008bc0
        /*0834*/ 	.word	0x00000003
        /*0838*/ 	.word	0x000000d0
        /*083c*/ 	.short	0x010a
        /*083e*/ 	.byte	0xff
	.zero		1


	//   ....[112]....
        /*0840*/ 	.word	0x00008c20
        /*0844*/ 	.word	0x00000000
        /*0848*/ 	.word	0x00000000
        /*084c*/ 	.short	0x010a
        /*084e*/ 	.byte	0xff
	.zero		1


	//   ....[113]....
        /*0850*/ 	.word	0x00008c80
        /*0854*/ 	.word	0x00000000
        /*0858*/ 	.word	0x00000000
        /*085c*/ 	.short	0x010a
        /*085e*/ 	.byte	0xff
	.zero		1


	//   ....[114]....
        /*0860*/ 	.word	0x00008ce0
        /*0864*/ 	.word	0x00000000
        /*0868*/ 	.word	0x00000000
        /*086c*/ 	.short	0x010a
        /*086e*/ 	.byte	0xff
	.zero		1


	//   ....[115]....
        /*0870*/ 	.word	0x00008d30
        /*0874*/ 	.word	0x00000000
        /*0878*/ 	.word	0x000000a0
        /*087c*/ 	.short	0x010a
        /*087e*/ 	.byte	0xff
	.zero		1


	//   ....[116]....
        /*0880*/ 	.word	0x00008d90
        /*0884*/ 	.word	0x00000000
        /*0888*/ 	.word	0x00000098
        /*088c*/ 	.short	0x010a
        /*088e*/ 	.byte	0xff
	.zero		1


	//   ....[117]....
        /*0890*/ 	.word	0x00008df0
        /*0894*/ 	.word	0x00000000
        /*0898*/ 	.word	0x00000070
        /*089c*/ 	.short	0x010a
        /*089e*/ 	.byte	0xff
	.zero		1


	//   ....[118]....
        /*08a0*/ 	.word	0x00008e50
        /*08a4*/ 	.word	0x00000000
        /*08a8*/ 	.word	0x00000078
        /*08ac*/ 	.short	0x010a
        /*08ae*/ 	.byte	0xff
	.zero		1


	//   ....[119]....
        /*08b0*/ 	.word	0x00008eb0
        /*08b4*/ 	.word	0x00000000
        /*08b8*/ 	.word	0x00000080
        /*08bc*/ 	.short	0x010a
        /*08be*/ 	.byte	0xff
	.zero		1


	//   ....[120]....
        /*08c0*/ 	.word	0x00008f10
        /*08c4*/ 	.word	0x00000000
        /*08c8*/ 	.word	0x00000088
        /*08cc*/ 	.short	0x010a
        /*08ce*/ 	.byte	0xff
	.zero		1


	//   ....[121]....
        /*08d0*/ 	.word	0x00008f70
        /*08d4*/ 	.word	0x00000000
        /*08d8*/ 	.word	0x00000070
        /*08dc*/ 	.short	0x010a
        /*08de*/ 	.byte	0xff
	.zero		1


	//   ....[122]....
        /*08e0*/ 	.word	0x00008fd0
        /*08e4*/ 	.word	0x00000000
        /*08e8*/ 	.word	0x00000078
        /*08ec*/ 	.short	0x010a
        /*08ee*/ 	.byte	0xff
	.zero		1


	//   ....[123]....
        /*08f0*/ 	.word	0x00009030
        /*08f4*/ 	.word	0x00000000
        /*08f8*/ 	.word	0x00000080
        /*08fc*/ 	.short	0x010a
        /*08fe*/ 	.byte	0xff
	.zero		1


	//   ....[124]....
        /*0900*/ 	.word	0x00009080
        /*0904*/ 	.word	0x00000000
        /*0908*/ 	.word	0x000000a0
        /*090c*/ 	.short	0x010a
        /*090e*/ 	.byte	0xff
	.zero		1


	//   ....[125]....
        /*0910*/ 	.word	0x000090e0
        /*0914*/ 	.word	0x00000003
        /*0918*/ 	.word	0x00000050
        /*091c*/ 	.short	0x010a
        /*091e*/ 	.byte	0xff
	.zero		1


	//   ....[126]....
        /*0920*/ 	.word	0x00009130
        /*0924*/ 	.word	0x00000053
        /*0928*/ 	.word	0x000000c0
        /*092c*/ 	.short	0x010a
        /*092e*/ 	.byte	0xff
	.zero		1


	//   ....[127]....
        /*0930*/ 	.word	0x00009180
        /*0934*/ 	.word	0x00000003
        /*0938*/ 	.word	0x00000050
        /*093c*/ 	.short	0x010a
        /*093e*/ 	.byte	0xff
	.zero		1


	//   ....[128]....
        /*0940*/ 	.word	0x000091d0
        /*0944*/ 	.word	0x00000003
        /*0948*/ 	.word	0x00000050
        /*094c*/ 	.short	0x010a
        /*094e*/ 	.byte	0xff
	.zero		1


	//   ....[129]....
        /*0950*/ 	.word	0x00009220
        /*0954*/ 	.word	0x00000014
        /*0958*/ 	.word	0x00000050
        /*095c*/ 	.short	0x010a
        /*095e*/ 	.byte	0xff
	.zero		1


	//----- nvinfo : EIATTR_NUM_MBARRIERS
	.align		4
.L_47:
        /*0960*/ 	.byte	0x03, 0x38
        /*0962*/ 	.short	0x0020


	//----- nvinfo : EIATTR_EXIT_INSTR_OFFSETS
	.align		4
        /*0964*/ 	.byte	0x04, 0x1c
        /*0966*/ 	.short	(.L_49 - .L_48)


	//   ....[0]....
.L_48:
        /*0968*/ 	.word	0x000024f0


	//   ....[1]....
        /*096c*/ 	.word	0x000029e0


	//   ....[2]....
        /*0970*/ 	.word	0x00002a40


	//   ....[3]....
        /*0974*/ 	.word	0x00003940


	//   ....[4]....
        /*0978*/ 	.word	0x00004e90


	//   ....[5]....
        /*097c*/ 	.word	0x00004ed0


	//   ....[6]....
        /*0980*/ 	.word	0x00008660


	//   ....[7]....
        /*0984*/ 	.word	0x000086d0


	//   ....[8]....
        /*0988*/ 	.word	0x00008700


	//   ....[9]....
        /*098c*/ 	.word	0x00008770


	//----- nvinfo : EIATTR_MAX_THREADS
	.align		4
.L_49:
        /*0990*/ 	.byte	0x04, 0x05
        /*0992*/ 	.short	(.L_51 - .L_50)
.L_50:
        /*0994*/ 	.word	0x00000100
        /*0998*/ 	.word	0x00000001
        /*099c*/ 	.word	0x00000001


	//----- nvinfo : EIATTR_CRS_STACK_SIZE
	.align		4
.L_51:
        /*09a0*/ 	.byte	0x04, 0x1e
        /*09a2*/ 	.short	(.L_53 - .L_52)
.L_52:
        /*09a4*/ 	.word	0x00000000


	//----- nvinfo : EIATTR_CBANK_PARAM_SIZE
	.align		4
.L_53:
        /*09a8*/ 	.byte	0x03, 0x19
        /*09aa*/ 	.short	0x0a00


	//----- nvinfo : EIATTR_PARAM_CBANK
	.align		4
        /*09ac*/ 	.byte	0x04, 0x0a
        /*09ae*/ 	.short	(.L_55 - .L_54)
	.align		4
.L_54:
        /*09b0*/ 	.word	index@(.nv.constant0._ZN7cutlass13device_kernelINS_4gemm6kernel13GemmUniversalIN4cute5tupleIJiiiiEEENS1_10collective13CollectiveMmaINS1_41MainloopSm100TmaUmmaWarpSpecializedSparseILi5ELi2ELi2ENS5_IJNS4_1CILi1EEENSA_ILi2EEESB_EEEEENS5_IJNSA_ILi128EEENSA_ILi64EEESF_EEENS_10bfloat16_tENS5_IJNS4_6LayoutINS5_IJiNS5_IJSC_iEEEiEEENS5_IJlNS5_IJSB_SC_EEElEEEEENSJ_INS5_IJNS5_IJNS5_IJNSA_ILi8EEESC_SP_EEEiEEENS5_IJNS5_IJNSA_ILi16EEESC_NSA_ILi4EEEEEEiEEEiEEENS5_IJNS5_IJNS5_IJSF_SS_NSA_ILi2048EEEEEENSA_ILi16384EEEEEENS5_IJNS5_IJSB_NSA_ILi1024EEENSA_ILi32EEEEEElEEElEEEEEEEESI_NS5_IJlSB_lEEENS4_8TiledMMAINS4_8MMA_AtomIJNS4_27SM100_MMA_F16BF16_SS_SPARSEISI_SI_fLi128ELi64ELNS4_4UMMA5MajorE0ELS1D_0ELNS1C_7ScaleInE0ELS1E_0EEEEEENSJ_INS5_IJSB_SB_SB_EEENS5_IJNSA_ILi0EEES1I_S1I_EEEEENS5_IJNS4_10UnderscoreES1L_S1L_EEEEENS4_23SM90_TMA_LOAD_MULTICASTENS4_14ComposedLayoutINS4_7SwizzleILi3ELi4ELi3EEENS4_25smem_sparse_ptr_flag_bitsILi2ELi16EEENSJ_INS5_IJNS5_IJSB_SP_EEENS5_IJSC_SG_EEEEEENS5_IJNS5_IJS1I_SF_EEESM_EEEEEEEvNS4_8identityENS4_13SM90_TMA_LOADENS1P_IS1R_NS4_18smem_ptr_flag_bitsILi16EEENSJ_INS5_IJSP_SG_EEENS5_IJSG_SB_EEEEEEEvS21_EENS_8epilogue10collective18CollectiveEpilogueINS2A_23Sm100TmaWarpSpecializedILi4ELi2ELi16ELb1ELb0EEEJSH_NS5_IJNSJ_ISF_SB_EENSJ_ISS_SB_EEEEEfNS5_IJSB_llEEEfS2I_NS2A_6fusion15FusionCallbacksIS2E_NS2J_17LinearCombinationIffffLNS_15FloatRoundStyleE2EEESH_S2H_JEEENS4_5SM1004TMEM4LOAD26SM100_TMEM_LOAD_32dp32b16xES22_NS1P_INS1Q_ILi2ELi5ELi2EEENS23_ILi32EEENSJ_INS5_IJS12_ST_EEENS5_IJSB_S12_EEEEEEENS4_39AutoVectorizingCopyWithAssumedAlignmentILi128EEENS4_14SM90_TMA_STOREES2Y_S30_S30_EEEvvEEEEvNT_6ParamsE)
        /*09b4*/ 	.short	0x0380
        /*09b6*/ 	.short	0x0a00


	//----- nvinfo : EIATTR_SW_WAR
	.align		4
.L_55:
        /*09b8*/ 	.byte	0x04, 0x36
        /*09ba*/ 	.short	(.L_57 - .L_56)
.L_56:
        /*09bc*/ 	.word	0x00000008
.L_57:


//--------------------- .nv.callgraph             --------------------------
	.section	.nv.callgraph,"",@"SHT_CUDA_CALLGRAPH"
	.align	4
	.sectionentsize	8
	.align		4
        /*0000*/ 	.word	0x00000000
	.align		4
        /*0004*/ 	.word	0xffffffff
	.align		4
        /*0008*/ 	.word	index@(_ZN7cutlass13device_kernelINS_4gemm6kernel13GemmUniversalIN4cute5tupleIJiiiiEEENS1_10collective13CollectiveMmaINS1_41MainloopSm100TmaUmmaWarpSpecializedSparseILi5ELi2ELi2ENS5_IJNS4_1CILi1EEENSA_ILi2EEESB_EEEEENS5_IJNSA_ILi128EEENSA_ILi64EEESF_EEENS_10bfloat16_tENS5_IJNS4_6LayoutINS5_IJiNS5_IJSC_iEEEiEEENS5_IJlNS5_IJSB_SC_EEElEEEEENSJ_INS5_IJNS5_IJNS5_IJNSA_ILi8EEESC_SP_EEEiEEENS5_IJNS5_IJNSA_ILi16EEESC_NSA_ILi4EEEEEEiEEEiEEENS5_IJNS5_IJNS5_IJSF_SS_NSA_ILi2048EEEEEENSA_ILi16384EEEEEENS5_IJNS5_IJSB_NSA_ILi1024EEENSA_ILi32EEEEEElEEElEEEEEEEESI_NS5_IJlSB_lEEENS4_8TiledMMAINS4_8MMA_AtomIJNS4_27SM100_MMA_F16BF16_SS_SPARSEISI_SI_fLi128ELi64ELNS4_4UMMA5MajorE0ELS1D_0ELNS1C_7ScaleInE0ELS1E_0EEEEEENSJ_INS5_IJSB_SB_SB_EEENS5_IJNSA_ILi0EEES1I_S1I_EEEEENS5_IJNS4_10UnderscoreES1L_S1L_EEEEENS4_23SM90_TMA_LOAD_MULTICASTENS4_14ComposedLayoutINS4_7SwizzleILi3ELi4ELi3EEENS4_25smem_sparse_ptr_flag_bitsILi2ELi16EEENSJ_INS5_IJNS5_IJSB_SP_EEENS5_IJSC_SG_EEEEEENS5_IJNS5_IJS1I_SF_EEESM_EEEEEEEvNS4_8identityENS4_13SM90_TMA_LOADENS1P_IS1R_NS4_18smem_ptr_flag_bitsILi16EEENSJ_INS5_IJSP_SG_EEENS5_IJSG_SB_EEEEEEEvS21_EENS_8epilogue10collective18CollectiveEpilogueINS2A_23Sm100TmaWarpSpecializedILi4ELi2ELi16ELb1ELb0EEEJSH_NS5_IJNSJ_ISF_SB_EENSJ_ISS_SB_EEEEEfNS5_IJSB_llEEEfS2I_NS2A_6fusion15FusionCallbacksIS2E_NS2J_17LinearCombinationIffffLNS_15FloatRoundStyleE2EEESH_S2H_JEEENS4_5SM1004TMEM4LOAD26SM100_TMEM_LOAD_32dp32b16xES22_NS1P_INS1Q_ILi2ELi5ELi2EEENS23_ILi32EEENSJ_INS5_IJS12_ST_EEENS5_IJSB_S12_EEEEEEENS4_39AutoVectorizingCopyWithAssumedAlignmentILi128EEENS4_14SM90_TMA_STOREES2Y_S30_S30_EEEvvEEEEvNT_6ParamsE)
	.align		4
        /*000c*/ 	.word	index@(__assertfail)
	.align		4
        /*0010*/ 	.word	0x00000000
	.align		4
        /*0014*/ 	.word	0xfffffffe
	.align		4
        /*0018*/ 	.word	0x00000000
	.align		4
        /*001c*/ 	.word	0xfffffffd
	.align		4
        /*0020*/ 	.word	0x00000000
	.align		4
        /*0024*/ 	.word	0xfffffffc


//--------------------- .nv.constant4             --------------------------
	.section	.nv.constant4,"a",@progbits
	.align	8
	.align		8
.nv.constant4:
        /*0000*/ 	.dword	__assertfail
	.align		8
        /*0008*/ 	.dword	__unnamed_1
	.align		8
        /*0010*/ 	.dword	__unnamed_2
	.align		8
        /*0018*/ 	.dword	_ZN39_INTERNAL_5d8b3868_4_k_cu_809eaff2_38274cuda3std3__45__cpo5beginE
	.align		8
        /*0020*/ 	.dword	_ZN39_INTERNAL_5d8b3868_4_k_cu_809eaff2_38274cuda3std3__45__cpo3endE
	.align		8
        /*0028*/ 	.dword	_ZN39_INTERNAL_5d8b3868_4_k_cu_809eaff2_38274cuda3std3__45__cpo6cbeginE
	.align		8
        /*0030*/ 	.dword	_ZN39_INTERNAL_5d8b3868_4_k_cu_809eaff2_38274cuda3std3__45__cpo4cendE
	.align		8
        /*0038*/ 	.dword	_ZN39_INTERNAL_5d8b3868_4_k_cu_809eaff2_38274cuda3std3__441_GLOBAL__N__5d8b3868_4_k_cu_809eaff2_38276ignoreE
	.align		8
        /*0040*/ 	.dword	_ZN39_INTERNAL_5d8b3868_4_k_cu_809eaff2_38274cuda3std3__419piecewise_constructE
	.align		8
        /*0048*/ 	.dword	_ZN39_INTERNAL_5d8b3868_4_k_cu_809eaff2_38274cuda3std3__48in_placeE
	.align		8
        /*0050*/ 	.dword	_ZN39_INTERNAL_5d8b3868_4_k_cu_809eaff2_38274cuda3std6ranges3__45__cpo4swapE
	.align		8
        /*0058*/ 	.dword	_ZN39_INTERNAL_5d8b3868_4_k_cu_809eaff2_38274cuda3std6ranges3__45__cpo9iter_moveE
	.align		8
        /*0060*/ 	.dword	_ZN39_INTERNAL_5d8b3868_4_k_cu_809eaff2_38274cute7productE
	.align		8
        /*0068*/ 	.dword	_ZN39_INTERNAL_5d8b3868_4_k_cu_809eaff2_38274cute1_E
	.align		8
        /*0070*/ 	.dword	$str$25
	.align		8
        /*0078*/ 	.dword	$str$26
	.align		8
        /*0080*/ 	.dword	$str$27
	.align		8
        /*0088*/ 	.dword	$str$28


//--------------------- .text._ZN7cutlass13device_kernelINS_4gemm6kernel13GemmUniversalIN4cute5tupleIJiiiiEEENS1_10collective13CollectiveMmaINS1_41MainloopSm100TmaUmmaWarpSpecializedSparseILi5ELi2ELi2ENS5_IJNS4_1CILi1EEENSA_ILi2EEESB_EEEEENS5_IJNSA_ILi128EEENSA_ILi64EEESF_EEENS_10bfloat16_tENS5_IJNS4_6LayoutINS5_IJiNS5_IJSC_iEEEiEEENS5_IJlNS5_IJSB_SC_EEElEEEEENSJ_INS5_IJNS5_IJNS5_IJNSA_ILi8EEESC_SP_EEEiEEENS5_IJNS5_IJNSA_ILi16EEESC_NSA_ILi4EEEEEEiEEEiEEENS5_IJNS5_IJNS5_IJSF_SS_NSA_ILi2048EEEEEENSA_ILi16384EEEEEENS5_IJNS5_IJSB_NSA_ILi1024EEENSA_ILi32EEEEEElEEElEEEEEEEESI_NS5_IJlSB_lEEENS4_8TiledMMAINS4_8MMA_AtomIJNS4_27SM100_MMA_F16BF16_SS_SPARSEISI_SI_fLi128ELi64ELNS4_4UMMA5MajorE0ELS1D_0ELNS1C_7ScaleInE0ELS1E_0EEEEEENSJ_INS5_IJSB_SB_SB_EEENS5_IJNSA_ILi0EEES1I_S1I_EEEEENS5_IJNS4_10UnderscoreES1L_S1L_EEEEENS4_23SM90_TMA_LOAD_MULTICASTENS4_14ComposedLayoutINS4_7SwizzleILi3ELi4ELi3EEENS4_25smem_sparse_ptr_flag_bitsILi2ELi16EEENSJ_INS5_IJNS5_IJSB_SP_EEENS5_IJSC_SG_EEEEEENS5_IJNS5_IJS1I_SF_EEESM_EEEEEEEvNS4_8identityENS4_13SM90_TMA_LOADENS1P_IS1R_NS4_18smem_ptr_flag_bitsILi16EEENSJ_INS5_IJSP_SG_EEENS5_IJSG_SB_EEEEEEEvS21_EENS_8epilogue10collective18CollectiveEpilogueINS2A_23Sm100TmaWarpSpecializedILi4ELi2ELi16ELb1ELb0EEEJSH_NS5_IJNSJ_ISF_SB_EENSJ_ISS_SB_EEEEEfNS5_IJSB_llEEEfS2I_NS2A_6fusion15FusionCallbacksIS2E_NS2J_17LinearCombinationIffffLNS_15FloatRoundStyleE2EEESH_S2H_JEEENS4_5SM1004TMEM4LOAD26SM100_TMEM_LOAD_32dp32b16xES22_NS1P_INS1Q_ILi2ELi5ELi2EEENS23_ILi32EEENSJ_INS5_IJS12_ST_EEENS5_IJSB_S12_EEEEEEENS4_39AutoVectorizingCopyWithAssumedAlignmentILi128EEENS4_14SM90_TMA_STOREES2Y_S30_S30_EEEvvEEEEvNT_6ParamsE --------------------------
	.section	.text._ZN7cutlass13device_kernelINS_4gemm6kernel13GemmUniversalIN4cute5tupleIJiiiiEEENS1_10collective13CollectiveMmaINS1_41MainloopSm100TmaUmmaWarpSpecializedSparseILi5ELi2ELi2ENS5_IJNS4_1CILi1EEENSA_ILi2EEESB_EEEEENS5_IJNSA_ILi128EEENSA_ILi64EEESF_EEENS_10bfloat16_tENS5_IJNS4_6LayoutINS5_IJiNS5_IJSC_iEEEiEEENS5_IJlNS5_IJSB_SC_EEElEEEEENSJ_INS5_IJNS5_IJNS5_IJNSA_ILi8EEESC_SP_EEEiEEENS5_IJNS5_IJNSA_ILi16EEESC_NSA_ILi4EEEEEEiEEEiEEENS5_IJNS5_IJNS5_IJSF_SS_NSA_ILi2048EEEEEENSA_ILi16384EEEEEENS5_IJNS5_IJSB_NSA_ILi1024EEENSA_ILi32EEEEEElEEElEEEEEEEESI_NS5_IJlSB_lEEENS4_8TiledMMAINS4_8MMA_AtomIJNS4_27SM100_MMA_F16BF16_SS_SPARSEISI_SI_fLi128ELi64ELNS4_4UMMA5MajorE0ELS1D_0ELNS1C_7ScaleInE0ELS1E_0EEEEEENSJ_INS5_IJSB_SB_SB_EEENS5_IJNSA_ILi0EEES1I_S1I_EEEEENS5_IJNS4_10UnderscoreES1L_S1L_EEEEENS4_23SM90_TMA_LOAD_MULTICASTENS4_14ComposedLayoutINS4_7SwizzleILi3ELi4ELi3EEENS4_25smem_sparse_ptr_flag_bitsILi2ELi16EEENSJ_INS5_IJNS5_IJSB_SP_EEENS5_IJSC_SG_EEEEEENS5_IJNS5_IJS1I_SF_EEESM_EEEEEEEvNS4_8identityENS4_13SM90_TMA_LOADENS1P_IS1R_NS4_18smem_ptr_flag_bitsILi16EEENSJ_INS5_IJSP_SG_EEENS5_IJSG_SB_EEEEEEEvS21_EENS_8epilogue10collective18CollectiveEpilogueINS2A_23Sm100TmaWarpSpecializedILi4ELi2ELi16ELb1ELb0EEEJSH_NS5_IJNSJ_ISF_SB_EENSJ_ISS_SB_EEEEEfNS5_IJSB_llEEEfS2I_NS2A_6fusion15FusionCallbacksIS2E_NS2J_17LinearCombinationIffffLNS_15FloatRoundStyleE2EEESH_S2H_JEEENS4_5SM1004TMEM4LOAD26SM100_TMEM_LOAD_32dp32b16xES22_NS1P_INS1Q_ILi2ELi5ELi2EEENS23_ILi32EEENSJ_INS5_IJS12_ST_EEENS5_IJSB_S12_EEEEEEENS4_39AutoVectorizingCopyWithAssumedAlignmentILi128EEENS4_14SM90_TMA_STOREES2Y_S30_S30_EEEvvEEEEvNT_6ParamsE,"ax",@progbits
	.align	128
.text._ZN7cutlass13device_kernelINS_4gemm6kernel13GemmUniversalIN4cute5tupleIJiiiiEEENS1_10collective13CollectiveMmaINS1_41MainloopSm100TmaUmmaWarpSpecializedSparseILi5ELi2ELi2ENS5_IJNS4_1CILi1EEENSA_ILi2EEESB_EEEEENS5_IJNSA_ILi128EEENSA_ILi64EEESF_EEENS_10bfloat16_tENS5_IJNS4_6LayoutINS5_IJiNS5_IJSC_iEEEiEEENS5_IJlNS5_IJSB_SC_EEElEEEEENSJ_INS5_IJNS5_IJNS5_IJNSA_ILi8EEESC_SP_EEEiEEENS5_IJNS5_IJNSA_ILi16EEESC_NSA_ILi4EEEEEEiEEEiEEENS5_IJNS5_IJNS5_IJSF_SS_NSA_ILi2048EEEEEENSA_ILi16384EEEEEENS5_IJNS5_IJSB_NSA_ILi1024EEENSA_ILi32EEEEEElEEElEEEEEEEESI_NS5_IJlSB_lEEENS4_8TiledMMAINS4_8MMA_AtomIJNS4_27SM100_MMA_F16BF16_SS_SPARSEISI_SI_fLi128ELi64ELNS4_4UMMA5MajorE0ELS1D_0ELNS1C_7ScaleInE0ELS1E_0EEEEEENSJ_INS5_IJSB_SB_SB_EEENS5_IJNSA_ILi0EEES1I_S1I_EEEEENS5_IJNS4_10UnderscoreES1L_S1L_EEEEENS4_23SM90_TMA_LOAD_MULTICASTENS4_14ComposedLayoutINS4_7SwizzleILi3ELi4ELi3EEENS4_25smem_sparse_ptr_flag_bitsILi2ELi16EEENSJ_INS5_IJNS5_IJSB_SP_EEENS5_IJSC_SG_EEEEEENS5_IJNS5_IJS1I_SF_EEESM_EEEEEEEvNS4_8identityENS4_13SM90_TMA_LOADENS1P_IS1R_NS4_18smem_ptr_flag_bitsILi16EEENSJ_INS5_IJSP_SG_EEENS5_IJSG_SB_EEEEEEEvS21_EENS_8epilogue10collective18CollectiveEpilogueINS2A_23Sm100TmaWarpSpecializedILi4ELi2ELi16ELb1ELb0EEEJSH_NS5_IJNSJ_ISF_SB_EENSJ_ISS_SB_EEEEEfNS5_IJSB_llEEEfS2I_NS2A_6fusion15FusionCallbacksIS2E_NS2J_17LinearCombinationIffffLNS_15FloatRoundStyleE2EEESH_S2H_JEEENS4_5SM1004TMEM4LOAD26SM100_TMEM_LOAD_32dp32b16xES22_NS1P_INS1Q_ILi2ELi5ELi2EEENS23_ILi32EEENSJ_INS5_IJS12_ST_EEENS5_IJSB_S12_EEEEEEENS4_39AutoVectorizingCopyWithAssumedAlignmentILi128EEENS4_14SM90_TMA_STOREES2Y_S30_S30_EEEvvEEEEvNT_6ParamsE:
        .type           _ZN7cutlass13device_kernelINS_4gemm6kernel13GemmUniversalIN4cute5tupleIJiiiiEEENS1_10collective13CollectiveMmaINS1_41MainloopSm100TmaUmmaWarpSpecializedSparseILi5ELi2ELi2ENS5_IJNS4_1CILi1EEENSA_ILi2EEESB_EEEEENS5_IJNSA_ILi128EEENSA_ILi64EEESF_EEENS_10bfloat16_tENS5_IJNS4_6LayoutINS5_IJiNS5_IJSC_iEEEiEEENS5_IJlNS5_IJSB_SC_EEElEEEEENSJ_INS5_IJNS5_IJNS5_IJNSA_ILi8EEESC_SP_EEEiEEENS5_IJNS5_IJNSA_ILi16EEESC_NSA_ILi4EEEEEEiEEEiEEENS5_IJNS5_IJNS5_IJSF_SS_NSA_ILi2048EEEEEENSA_ILi16384EEEEEENS5_IJNS5_IJSB_NSA_ILi1024EEENSA_ILi32EEEEEElEEElEEEEEEEESI_NS5_IJlSB_lEEENS4_8TiledMMAINS4_8MMA_AtomIJNS4_27SM100_MMA_F16BF16_SS_SPARSEISI_SI_fLi128ELi64ELNS4_4UMMA5MajorE0ELS1D_0ELNS1C_7ScaleInE0ELS1E_0EEEEEENSJ_INS5_IJSB_SB_SB_EEENS5_IJNSA_ILi0EEES1I_S1I_EEEEENS5_IJNS4_10UnderscoreES1L_S1L_EEEEENS4_23SM90_TMA_LOAD_MULTICASTENS4_14ComposedLayoutINS4_7SwizzleILi3ELi4ELi3EEENS4_25smem_sparse_ptr_flag_bitsILi2ELi16EEENSJ_INS5_IJNS5_IJSB_SP_EEENS5_IJSC_SG_EEEEEENS5_IJNS5_IJS1I_SF_EEESM_EEEEEEEvNS4_8identityENS4_13SM90_TMA_LOADENS1P_IS1R_NS4_18smem_ptr_flag_bitsILi16EEENSJ_INS5_IJSP_SG_EEENS5_IJSG_SB_EEEEEEEvS21_EENS_8epilogue10collective18CollectiveEpilogueINS2A_23Sm100TmaWarpSpecializedILi4ELi2ELi16ELb1ELb0EEEJSH_NS5_IJNSJ_ISF_SB_EENSJ_ISS_SB_EEEEEfNS5_IJSB_llEEEfS2I_NS2A_6fusion15FusionCallbacksIS2E_NS2J_17LinearCombinationIffffLNS_15FloatRoundStyleE2EEESH_S2H_JEEENS4_5SM1004TMEM4LOAD26SM100_TMEM_LOAD_32dp32b16xES22_NS1P_INS1Q_ILi2ELi5ELi2EEENS23_ILi32EEENSJ_INS5_IJS12_ST_EEENS5_IJSB_S12_EEEEEEENS4_39AutoVectorizingCopyWithAssumedAlignmentILi128EEENS4_14SM90_TMA_STOREES2Y_S30_S30_EEEvvEEEEvNT_6ParamsE,@function
        .size           _ZN7cutlass13device_kernelINS_4gemm6kernel13GemmUniversalIN4cute5tupleIJiiiiEEENS1_10collective13CollectiveMmaINS1_41MainloopSm100TmaUmmaWarpSpecializedSparseILi5ELi2ELi2ENS5_IJNS4_1CILi1EEENSA_ILi2EEESB_EEEEENS5_IJNSA_ILi128EEENSA_ILi64EEESF_EEENS_10bfloat16_tENS5_IJNS4_6LayoutINS5_IJiNS5_IJSC_iEEEiEEENS5_IJlNS5_IJSB_SC_EEElEEEEENSJ_INS5_IJNS5_IJNS5_IJNSA_ILi8EEESC_SP_EEEiEEENS5_IJNS5_IJNSA_ILi16EEESC_NSA_ILi4EEEEEEiEEEiEEENS5_IJNS5_IJNS5_IJSF_SS_NSA_ILi2048EEEEEENSA_ILi16384EEEEEENS5_IJNS5_IJSB_NSA_ILi1024EEENSA_ILi32EEEEEElEEElEEEEEEEESI_NS5_IJlSB_lEEENS4_8TiledMMAINS4_8MMA_AtomIJNS4_27SM100_MMA_F16BF16_SS_SPARSEISI_SI_fLi128ELi64ELNS4_4UMMA5MajorE0ELS1D_0ELNS1C_7ScaleInE0ELS1E_0EEEEEENSJ_INS5_IJSB_SB_SB_EEENS5_IJNSA_ILi0EEES1I_S1I_EEEEENS5_IJNS4_10UnderscoreES1L_S1L_EEEEENS4_23SM90_TMA_LOAD_MULTICASTENS4_14ComposedLayoutINS4_7SwizzleILi3ELi4ELi3EEENS4_25smem_sparse_ptr_flag_bitsILi2ELi16EEENSJ_INS5_IJNS5_IJSB_SP_EEENS5_IJSC_SG_EEEEEENS5_IJNS5_IJS1I_SF_EEESM_EEEEEEEvNS4_8identityENS4_13SM90_TMA_LOADENS1P_IS1R_NS4_18smem_ptr_flag_bitsILi16EEENSJ_INS5_IJSP_SG_EEENS5_IJSG_SB_EEEEEEEvS21_EENS_8epilogue10collective18CollectiveEpilogueINS2A_23Sm100TmaWarpSpecializedILi4ELi2ELi16ELb1ELb0EEEJSH_NS5_IJNSJ_ISF_SB_EENSJ_ISS_SB_EEEEEfNS5_IJSB_llEEEfS2I_NS2A_6fusion15FusionCallbacksIS2E_NS2J_17LinearCombinationIffffLNS_15FloatRoundStyleE2EEESH_S2H_JEEENS4_5SM1004TMEM4LOAD26SM100_TMEM_LOAD_32dp32b16xES22_NS1P_INS1Q_ILi2ELi5ELi2EEENS23_ILi32EEENSJ_INS5_IJS12_ST_EEENS5_IJSB_S12_EEEEEEENS4_39AutoVectorizingCopyWithAssumedAlignmentILi128EEENS4_14SM90_TMA_STOREES2Y_S30_S30_EEEvvEEEEvNT_6ParamsE,(.L_x_169 - _ZN7cutlass13device_kernelINS_4gemm6kernel13GemmUniversalIN4cute5tupleIJiiiiEEENS1_10collective13CollectiveMmaINS1_41MainloopSm100TmaUmmaWarpSpecializedSparseILi5ELi2ELi2ENS5_IJNS4_1CILi1EEENSA_ILi2EEESB_EEEEENS5_IJNSA_ILi128EEENSA_ILi64EEESF_EEENS_10bfloat16_tENS5_IJNS4_6LayoutINS5_IJiNS5_IJSC_iEEEiEEENS5_IJlNS5_IJSB_SC_EEElEEEEENSJ_INS5_IJNS5_IJNS5_IJNSA_ILi8EEESC_SP_EEEiEEENS5_IJNS5_IJNSA_ILi16EEESC_NSA_ILi4EEEEEEiEEEiEEENS5_IJNS5_IJNS5_IJSF_SS_NSA_ILi2048EEEEEENSA_ILi16384EEEEEENS5_IJNS5_IJSB_NSA_ILi1024EEENSA_ILi32EEEEEElEEElEEEEEEEESI_NS5_IJlSB_lEEENS4_8TiledMMAINS4_8MMA_AtomIJNS4_27SM100_MMA_F16BF16_SS_SPARSEISI_SI_fLi128ELi64ELNS4_4UMMA5MajorE0ELS1D_0ELNS1C_7ScaleInE0ELS1E_0EEEEEENSJ_INS5_IJSB_SB_SB_EEENS5_IJNSA_ILi0EEES1I_S1I_EEEEENS5_IJNS4_10UnderscoreES1L_S1L_EEEEENS4_23SM90_TMA_LOAD_MULTICASTENS4_14ComposedLayoutINS4_7SwizzleILi3ELi4ELi3EEENS4_25smem_sparse_ptr_flag_bitsILi2ELi16EEENSJ_INS5_IJNS5_IJSB_SP_EEENS5_IJSC_SG_EEEEEENS5_IJNS5_IJS1I_SF_EEESM_EEEEEEEvNS4_8identityENS4_13SM90_TMA_LOADENS1P_IS1R_NS4_18smem_ptr_flag_bitsILi16EEENSJ_INS5_IJSP_SG_EEENS5_IJSG_SB_EEEEEEEvS21_EENS_8epilogue10collective18CollectiveEpilogueINS2A_23Sm100TmaWarpSpecializedILi4ELi2ELi16ELb1ELb0EEEJSH_NS5_IJNSJ_ISF_SB_EENSJ_ISS_SB_EEEEEfNS5_IJSB_llEEEfS2I_NS2A_6fusion15FusionCallbacksIS2E_NS2J_17LinearCombinationIffffLNS_15FloatRoundStyleE2EEESH_S2H_JEEENS4_5SM1004TMEM4LOAD26SM100_TMEM_LOAD_32dp32b16xES22_NS1P_INS1Q_ILi2ELi5ELi2EEENS23_ILi32EEENSJ_INS5_IJS12_ST_EEENS5_IJSB_S12_EEEEEEENS4_39AutoVectorizingCopyWithAssumedAlignmentILi128EEENS4_14SM90_TMA_STOREES2Y_S30_S30_EEEvvEEEEvNT_6ParamsE)
        .other          _ZN7cutlass13device_kernelINS_4gemm6kernel13GemmUniversalIN4cute5tupleIJiiiiEEENS1_10collective13CollectiveMmaINS1_41MainloopSm100TmaUmmaWarpSpecializedSparseILi5ELi2ELi2ENS5_IJNS4_1CILi1EEENSA_ILi2EEESB_EEEEENS5_IJNSA_ILi128EEENSA_ILi64EEESF_EEENS_10bfloat16_tENS5_IJNS4_6LayoutINS5_IJiNS5_IJSC_iEEEiEEENS5_IJlNS5_IJSB_SC_EEElEEEEENSJ_INS5_IJNS5_IJNS5_IJNSA_ILi8EEESC_SP_EEEiEEENS5_IJNS5_IJNSA_ILi16EEESC_NSA_ILi4EEEEEEiEEEiEEENS5_IJNS5_IJNS5_IJSF_SS_NSA_ILi2048EEEEEENSA_ILi16384EEEEEENS5_IJNS5_IJSB_NSA_ILi1024EEENSA_ILi32EEEEEElEEElEEEEEEEESI_NS5_IJlSB_lEEENS4_8TiledMMAINS4_8MMA_AtomIJNS4_27SM100_MMA_F16BF16_SS_SPARSEISI_SI_fLi128ELi64ELNS4_4UMMA5MajorE0ELS1D_0ELNS1C_7ScaleInE0ELS1E_0EEEEEENSJ_INS5_IJSB_SB_SB_EEENS5_IJNSA_ILi0EEES1I_S1I_EEEEENS5_IJNS4_10UnderscoreES1L_S1L_EEEEENS4_23SM90_TMA_LOAD_MULTICASTENS4_14ComposedLayoutINS4_7SwizzleILi3ELi4ELi3EEENS4_25smem_sparse_ptr_flag_bitsILi2ELi16EEENSJ_INS5_IJNS5_IJSB_SP_EEENS5_IJSC_SG_EEEEEENS5_IJNS5_IJS1I_SF_EEESM_EEEEEEEvNS4_8identityENS4_13SM90_TMA_LOADENS1P_IS1R_NS4_18smem_ptr_flag_bitsILi16EEENSJ_INS5_IJSP_SG_EEENS5_IJSG_SB_EEEEEEEvS21_EENS_8epilogue10collective18CollectiveEpilogueINS2A_23Sm100TmaWarpSpecializedILi4ELi2ELi16ELb1ELb0EEEJSH_NS5_IJNSJ_ISF_SB_EENSJ_ISS_SB_EEEEEfNS5_IJSB_llEEEfS2I_NS2A_6fusion15FusionCallbacksIS2E_NS2J_17LinearCombinationIffffLNS_15FloatRoundStyleE2EEESH_S2H_JEEENS4_5SM1004TMEM4LOAD26SM100_TMEM_LOAD_32dp32b16xES22_NS1P_INS1Q_ILi2ELi5ELi2EEENS23_ILi32EEENSJ_INS5_IJS12_ST_EEENS5_IJSB_S12_EEEEEEENS4_39AutoVectorizingCopyWithAssumedAlignmentILi128EEENS4_14SM90_TMA_STOREES2Y_S30_S30_EEEvvEEEEvNT_6ParamsE,@"STO_CUDA_ENTRY STV_DEFAULT"
_ZN7cutlass13device_kernelINS_4gemm6kernel13GemmUniversalIN4cute5tupleIJiiiiEEENS1_10collective13CollectiveMmaINS1_41MainloopSm100TmaUmmaWarpSpecializedSparseILi5ELi2ELi2ENS5_IJNS4_1CILi1EEENSA_ILi2EEESB_EEEEENS5_IJNSA_ILi128EEENSA_ILi64EEESF_EEENS_10bfloat16_tENS5_IJNS4_6LayoutINS5_IJiNS5_IJSC_iEEEiEEENS5_IJlNS5_IJSB_SC_EEElEEEEENSJ_INS5_IJNS5_IJNS5_IJNSA_ILi8EEESC_SP_EEEiEEENS5_IJNS5_IJNSA_ILi16EEESC_NSA_ILi4EEEEEEiEEEiEEENS5_IJNS5_IJNS5_IJSF_SS_NSA_ILi2048EEEEEENSA_ILi16384EEEEEENS5_IJNS5_IJSB_NSA_ILi1024EEENSA_ILi32EEEEEElEEElEEEEEEEESI_NS5_IJlSB_lEEENS4_8TiledMMAINS4_8MMA_AtomIJNS4_27SM100_MMA_F16BF16_SS_SPARSEISI_SI_fLi128ELi64ELNS4_4UMMA5MajorE0ELS1D_0ELNS1C_7ScaleInE0ELS1E_0EEEEEENSJ_INS5_IJSB_SB_SB_EEENS5_IJNSA_ILi0EEES1I_S1I_EEEEENS5_IJNS4_10UnderscoreES1L_S1L_EEEEENS4_23SM90_TMA_LOAD_MULTICASTENS4_14ComposedLayoutINS4_7SwizzleILi3ELi4ELi3EEENS4_25smem_sparse_ptr_flag_bitsILi2ELi16EEENSJ_INS5_IJNS5_IJSB_SP_EEENS5_IJSC_SG_EEEEEENS5_IJNS5_IJS1I_SF_EEESM_EEEEEEEvNS4_8identityENS4_13SM90_TMA_LOADENS1P_IS1R_NS4_18smem_ptr_flag_bitsILi16EEENSJ_INS5_IJSP_SG_EEENS5_IJSG_SB_EEEEEEEvS21_EENS_8epilogue10collective18CollectiveEpilogueINS2A_23Sm100TmaWarpSpecializedILi4ELi2ELi16ELb1ELb0EEEJSH_NS5_IJNSJ_ISF_SB_EENSJ_ISS_SB_EEEEEfNS5_IJSB_llEEEfS2I_NS2A_6fusion15FusionCallbacksIS2E_NS2J_17LinearCombinationIffffLNS_15FloatRoundStyleE2EEESH_S2H_JEEENS4_5SM1004TMEM4LOAD26SM100_TMEM_LOAD_32dp32b16xES22_NS1P_INS1Q_ILi2ELi5ELi2EEENS23_ILi32EEENSJ_INS5_IJS12_ST_EEENS5_IJSB_S12_EEEEEEENS4_39AutoVectorizingCopyWithAssumedAlignmentILi128EEENS4_14SM90_TMA_STOREES2Y_S30_S30_EEEvvEEEEvNT_6ParamsE:
[----:B------:R-:W1:Y:S01]  /*0000*/  LDC R1, c[0x0][0x37c] ;  /* 0x0000df00ff017b82 */ /* 0x000e620000000800 */
[----:B------:R-:W2:Y:S01]  /*0010*/  S2R R76, SR_TID.X ;  /* 0x00000000004c7919 */ /* 0x000ea20000002100 */
[----:B------:R-:W3:Y:S01]  /*0020*/  LDCU.64 UR6, c[0x0][0xa90] ;  /* 0x00015200ff0677ac */ /* 0x000ee20008000a00 */
[----:B------:R-:W-:Y:S01]  /*0030*/  PRMT R63, RZ, 0x7610, R63 ;  /* 0x00007610ff3f7816 */ /* 0x000fe2000000003f */
[----:B------:R-:W4:Y:S01]  /*0040*/  LDCU.64 UR38, c[0x0][0x358] ;  /* 0x00006b00ff2677ac */ /* 0x000f220008000a00 */
[----:B------:R-:W-:Y:S02]  /*0050*/  ELECT P4, URZ, PT ;  /* 0x0000000000ff782f */ /* 0x000fe40003880000 */
[----:B---3--:R-:W-:-:S04]  /*0060*/  ISETP.NE.U32.AND P0, PT, RZ, UR6, PT ;  /* 0x00000006ff007c0c */ /* 0x008fc8000bf05070 */
[----:B------:R-:W-:Y:S02]  /*0070*/  ISETP.NE.AND.EX P1, PT, RZ, UR7, PT, P0 ;  /* 0x00000007ff007c0c */ /* 0x000fe4000bf25300 */
[----:B--2---:R-:W-:-:S05]  /*0080*/  SHF.R.U32.HI R67, RZ, 0x5, R76 ;  /* 0x00000005ff437819 */ /* 0x004fca000001164c */
[----:B------:R-:W2:Y:S02]  /*0090*/  SHFL.IDX PT, R0, R67, RZ, 0x1f ;  /* 0x00001fff43007589 */ /* 0x000ea400000e0000 */
[----:B--2---:R-:W-:-:S04]  /*00a0*/  R2UR UR8, R0 ;  /* 0x00000000000872ca */ /* 0x004fc800000e0000 */
[----:B-1--4-:R-:W-:Y:S05]  /*00b0*/  @P1 BRA `(.L_x_0) ;  /* 0x00000000002c1947 */ /* 0x012fea0003800000 */
[----:B------:R-:W1:Y:S02]  /*00c0*/  LDCU.64 UR4, c[0x0][0xa88] ;  /* 0x00015100ff0477ac */ /* 0x000e640008000a00 */
[----:B-1----:R-:W-:-:S04]  /*00d0*/  UISETP.NE.U32.AND UP0, UPT, UR4, URZ, UPT ;  /* 0x000000ff0400728c */ /* 0x002fc8000bf05070 */
[----:B------:R-:W-:-:S09]  /*00e0*/  UISETP.NE.AND.EX UP0, UPT, UR5, URZ, UPT, UP0 ;  /* 0x000000ff0500728c */ /* 0x000fd2000bf05300 */
[----:B------:R-:W-:Y:S05]  /*00f0*/  BRA.U !UP0, `(.L_x_1) ;  /* 0x0000000108107547 */ /* 0x000fea000b800000 */
[----:B------:R-:W1:Y:S02]  /*0100*/  LDC.64 R2, c[0x0][0xa88] ;  /* 0x0002a200ff027b82 */ /* 0x000e640000000a00 */
[----:B-1----:R1:W5:Y:S01]  /*0110*/  LDG.E R35, desc[UR38][R2.64] ;  /* 0x0000002602237981 */ /* 0x002362000c1e1900 */
[----:B------:R-:W-:Y:S01]  /*0120*/  HFMA2 R63, -RZ, RZ, 0, 5.9604644775390625e-08 ;  /* 0x00000001ff3f7431 */ /* 0x000fe200000001ff */
[----:B------:R-:W-:Y:S05]  /*0130*/  BRA `(.L_x_0) ;  /* 0x00000000000c7947 */ /* 0x000fea0003800000 */
.L_x_1:
[----:B------:R-:W1:Y:S01]  /*0140*/  LDCU UR4, c[0x0][0xa80] ;  /* 0x00015000ff0477ac */ /* 0x000e620008000800 */
[----:B------:R-:W-:Y:S01]  /*0150*/  HFMA2 R63, -RZ, RZ, 0, 5.9604644775390625e-08 ;  /* 0x00000001ff3f7431 */ /* 0x000fe200000001ff */
[----:B-1----:R-:W-:-:S07]  /*0160*/  MOV R35, UR4 ;  /* 0x0000000400237c02 */ /* 0x002fce0008000f00 */
.L_x_0:
[----:B------:R-:W2:Y:S02]  /*0170*/  LDCU.64 UR4, c[0x0][0xab0] ;  /* 0x00015600ff0477ac */ /* 0x000ea40008000a00 */
[----:B--2---:R-:W-:-:S04]  /*0180*/  UISETP.NE.U32.AND UP0, UPT, UR4, URZ, UPT ;  /* 0x000000ff0400728c */ /* 0x004fc8000bf05070 */
[----:B------:R-:W-:-:S09]  /*0190*/  UISETP.NE.AND.EX UP0, UPT, UR5, URZ, UPT, UP0 ;  /* 0x000000ff0500728c */ /* 0x000fd2000bf05300 */
[----:B------:R-:W-:Y:S05]  /*01a0*/  BRA.U UP0, `(.L_x_2) ;  /* 0x0000000100247547 */ /* 0x000fea000b800000 */
[----:B------:R-:W2:Y:S02]  /*01b0*/  LDCU.64 UR4, c[0x0][0xaa8] ;  /* 0x00015500ff0477ac */ /* 0x000ea40008000a00 */
[----:B--2---:R-:W-:-:S04]  /*01c0*/  UISETP.NE.U32.AND UP0, UPT, UR4, URZ, UPT ;  /* 0x000000ff0400728c */ /* 0x004fc8000bf05070 */
[----:B------:R-:W-:-:S09]  /*01d0*/  UISETP.NE.AND.EX UP0, UPT, UR5, URZ, UPT, UP0 ;  /* 0x000000ff0500728c */ /* 0x000fd2000bf05300 */
[----:B------:R-:W-:Y:S05]  /*01e0*/  BRA.U !UP0, `(.L_x_3) ;  /* 0x00000001080c7547 */ /* 0x000fea000b800000 */
[----:B------:R-:W2:Y:S02]  /*01f0*/  LDC.64 R32, c[0x0][0xaa8] ;  /* 0x0002aa00ff207b82 */ /* 0x000ea40000000a00 */
[----:B--2---:R2:W5:Y:S01]  /*0200*/  LDG.E R32, desc[UR38][R32.64] ;  /* 0x0000002620207981 */ /* 0x004562000c1e1900 */
[----:B------:R-:W-:Y:S05]  /*0210*/  BRA `(.L_x_2) ;  /* 0x0000000000087947 */ /* 0x000fea0003800000 */
.L_x_3:
[----:B------:R-:W2:Y:S02]  /*0220*/  LDCU UR4, c[0x0][0xaa0] ;  /* 0x00015400ff0477ac */ /* 0x000ea40008000800 */
[----:B--2---:R-:W-:Y:S02]  /*0230*/  MOV R32, UR4 ;  /* 0x0000000400207c02 */ /* 0x004fe40008000f00 */
.L_x_2:
[----:B------:R-:W-:Y:S01]  /*0240*/  IMAD.U32 R0, RZ, RZ, UR8 ;  /* 0x00000008ff007e24 */ /* 0x000fe2000f8e00ff */
[----:B------:R-:W-:Y:S04]  /*0250*/  BSSY.RECONVERGENT B0, `(.L_x_4) ;  /* 0x000000f000007945 */ /* 0x000fe80003800200 */
[C---:B------:R-:W-:Y:S02]  /*0260*/  ISETP.NE.OR P2, PT, R0.reuse, 0x1, !P4 ;  /* 0x000000010000780c */ /* 0x040fe40006745670 */
[----:B------:R-:W-:-:S11]  /*0270*/  ISETP.NE.OR P1, PT, R0, 0x3, !P4 ;  /* 0x000000030000780c */ /* 0x000fd60006725670 */
[----:B------:R-:W-:Y:S05]  /*0280*/  @P2 BRA `(.L_x_5) ;  /* 0x00000000002c2947 */ /* 0x000fea0003800000 */
[----:B------:R-:W3:Y:S02]  /*0290*/  LDCU.64 UR4, c[0x0][0x348] ;  /* 0x00006900ff0477ac */ /* 0x000ee40008000a00 */
[----:B---3--:R-:W-:Y:S02]  /*02a0*/  UIADD3 UR12, UP2, UPT, UR4, 0x80, URZ ;  /* 0x00000080040c7890 */ /* 0x008fe4000ff5e0ff */
[----:B------:R-:W-:Y:S02]  /*02b0*/  UIADD3 UR10, UP1, UPT, UR4, 0x280, URZ ;  /* 0x00000280040a7890 */ /* 0x000fe4000ff3e0ff */
[----:B------:R-:W-:Y:S02]  /*02c0*/  UIADD3 UR4, UP0, UPT, UR4, 0x180, URZ ;  /* 0x0000018004047890 */ /* 0x000fe4000ff1e0ff */
[----:B------:R-:W-:Y:S02]  /*02d0*/  UIADD3.X UR13, UPT, UPT, URZ, UR5, URZ, UP2, !UPT ;  /* 0x00000005ff0d7290 */ /* 0x000fe400097fe4ff */
[----:B------:R-:W-:-:S02]  /*02e0*/  UIADD3.X UR11, UPT, UPT, URZ, UR5, URZ, UP1, !UPT ;  /* 0x00000005ff0b7290 */ /* 0x000fc40008ffe4ff */
[----:B------:R-:W-:-:S05]  /*02f0*/  UIADD3.X UR5, UPT, UPT, URZ, UR5, URZ, UP0, !UPT ;  /* 0x00000005ff057290 */ /* 0x000fca00087fe4ff */
[----:B------:R3:W-:Y:S02]  /*0300*/  UTMACCTL.PF [UR12] ;  /* 0x000000000c0079b9 */ /* 0x0007e40008040000 */
[----:B------:R3:W-:Y:S02]  /*0310*/  UTMACCTL.PF [UR10] ;  /* 0x000000000a0079b9 */ /* 0x0007e40008040000 */
[----:B------:R3:W-:Y:S02]  /*0320*/  UTMACCTL.PF [UR4] ;  /* 0x00000000040079b9 */ /* 0x0007e40008040000 */
[----:B---3--:R-:W-:Y:S01]  /*0330*/  NOP ;  /* 0x0000000000007918 */ /* 0x008fe20000000000 */
.L_x_5:
[----:B------:R-:W-:Y:S05]  /*0340*/  BSYNC.RECONVERGENT B0 ;  /* 0x0000000000007941 */ /* 0x000fea0003800200 */
.L_x_4:
[----:B------:R-:W-:Y:S04]  /*0350*/  BSSY.RECONVERGENT B0, `(.L_x_6) ;  /* 0x000000a000007945 */ /* 0x000fe80003800200 */
[----:B------:R-:W-:Y:S05]  /*0360*/  @P1 BRA `(.L_x_7) ;  /* 0x0000000000201947 */ /* 0x000fea0003800000 */
[----:B------:R-:W3:Y:S02]  /*0370*/  LDCU.64 UR4, c[0x0][0x348] ;  /* 0x00006900ff0477ac */ /* 0x000ee40008000a00 */
[----:B---3--:R-:W-:Y:S02]  /*0380*/  UIADD3 UR10, UP1, UPT, UR4, 0x780, URZ ;  /* 0x00000780040a7890 */ /* 0x008fe4000ff3e0ff */
[----:B------:R-:W-:Y:S02]  /*0390*/  UIADD3 UR4, UP0, UPT, UR4, 0x880, URZ ;  /* 0x0000088004047890 */ /* 0x000fe4000ff1e0ff */
[----:B------:R-:W-:Y:S02]  /*03a0*/  UIADD3.X UR11, UPT, UPT, URZ, UR5, URZ, UP1, !UPT ;  /* 0x00000005ff0b7290 */ /* 0x000fe40008ffe4ff */
[----:B------:R-:W-:-:S07]  /*03b0*/  UIADD3.X UR5, UPT, UPT, URZ, UR5, URZ, UP0, !UPT ;  /* 0x00000005ff057290 */ /* 0x000fce00087fe4ff */
[----:B------:R3:W-:Y:S02]  /*03c0*/  UTMACCTL.PF [UR10] ;  /* 0x000000000a0079b9 */ /* 0x0007e40008040000 */
[----:B------:R3:W-:Y:S02]  /*03d0*/  UTMACCTL.PF [UR4] ;  /* 0x00000000040079b9 */ /* 0x0007e40008040000 */
[----:B---3--:R-:W-:Y:S01]  /*03e0*/  NOP ;  /* 0x0000000000007918 */ /* 0x008fe20000000000 */
.L_x_7:
[----:B------:R-:W-:Y:S05]  /*03f0*/  BSYNC.RECONVERGENT B0 ;  /* 0x0000000000007941 */ /* 0x000fea0003800200 */
.L_x_6:
[----:B------:R-:W3:Y:S01]  /*0400*/  LDCU.64 UR4, c[0x0][0xa88] ;  /* 0x00015100ff0477ac */ /* 0x000ee20008000a00 */
[----:B------:R-:W-:Y:S01]  /*0410*/  ISETP.NE.AND.EX P0, PT, RZ, UR7, PT, P0 ;  /* 0x00000007ff007c0c */ /* 0x000fe2000bf05300 */
[----:B------:R-:W-:Y:S01]  /*0420*/  UPLOP3.LUT UP5, UPT, UPT, UPT, UPT, 0x80, 0x8 ;  /* 0x000000000008789c */ /* 0x000fe20003faf070 */
[----:B---3--:R-:W-:-:S04]  /*0430*/  ISETP.NE.U32.AND P1, PT, RZ, UR4, PT ;  /* 0x00000004ff007c0c */ /* 0x008fc8000bf25070 */
[----:B------:R-:W-:-:S13]  /*0440*/  ISETP.NE.AND.EX P1, PT, RZ, UR5, PT, P1 ;  /* 0x00000005ff007c0c */ /* 0x000fda000bf25310 */
[----:B------:R-:W-:Y:S05]  /*0450*/  @P1 BRA P0, `(.L_x_8) ;  /* 0x0000000000281947 */ /* 0x000fea0000000000 */
[----:B------:R-:W-:Y:S01]  /*0460*/  UISETP.NE.U32.AND UP1, UPT, UR6, URZ, UPT ;  /* 0x000000ff0600728c */ /* 0x000fe2000bf25070 */
[----:B-----5:R-:W-:Y:S01]  /*0470*/  FSETP.NEU.AND P0, PT, R35, RZ, PT ;  /* 0x000000ff2300720b */ /* 0x020fe20003f0d000 */
[----:B------:R-:W-:Y:S02]  /*0480*/  UISETP.NE.U32.AND UP0, UPT, UR4, URZ, UPT ;  /* 0x000000ff0400728c */ /* 0x000fe4000bf05070 */
[----:B------:R-:W-:Y:S02]  /*0490*/  UISETP.NE.AND.EX UP1, UPT, UR7, URZ, UPT, UP1 ;  /* 0x000000ff0700728c */ /* 0x000fe4000bf25310 */
[----:B------:R-:W-:-:S04]  /*04a0*/  UISETP.NE.AND.EX UP0, UPT, UR5, URZ, UPT, UP0 ;  /* 0x000000ff0500728c */ /* 0x000fc8000bf05300 */
[----:B------:R-:W-:-:S04]  /*04b0*/  USEL UR4, URZ, 0xffffffff, UP0 ;  /* 0xffffffffff047887 */ /* 0x000fc80008000000 */
[----:B------:R-:W-:Y:S01]  /*04c0*/  VOTEU.ANY UP0, P0 ;  /* 0x0000000000ff7886 */ /* 0x000fe20000000100 */
[----:B------:R-:W-:-:S04]  /*04d0*/  @!UP1 USEL UR4, URZ, 0xffffffff, UP0 ;  /* 0xffffffffff049887 */ /* 0x000fc80008000000 */
[----:B------:R-:W-:-:S04]  /*04e0*/  ULOP3.LUT UR4, UR4, 0x1, URZ, 0xc0, !UPT ;  /* 0x0000000104047892 */ /* 0x000fc8000f8ec0ff */
[----:B------:R-:W-:-:S11]  /*04f0*/  UISETP.NE.U32.AND UP5, UPT, UR4, 0x1, UPT ;  /* 0x000000010400788c */ /* 0x000fd6000bfa5070 */
.L_x_8:
[----:B-1----:R-:W1:Y:S01]  /*0500*/  SHFL.IDX PT, R2, R67, RZ, 0x1f ;  /* 0x00001fff43027589 */ /* 0x002e6200000e0000 */
[----:B------:R-:W-:Y:S01]  /*0510*/  UISETP.EQ.AND UP0, UPT, UR8, 0x3, UP5 ;  /* 0x000000030800788c */ /* 0x000fe2000af02270 */
[----:B-1----:R-:W-:-:S13]  /*0520*/  ISETP.NE.AND P0, PT, R2, RZ, PT ;  /* 0x000000ff0200720c */ /* 0x002fda0003f05270 */
[----:B------:R-:W-:Y:S05]  /*0530*/  @P0 BRA `(.L_x_9) ;  /* 0x0000000000600947 */ /* 0x000fea0003800000 */
[----:B------:R-:W1:Y:S01]  /*0540*/  S2UR UR6, SR_CgaCtaId ;  /* 0x00000000000679c3 */ /* 0x000e620000008800 */
[----:B------:R-:W-:Y:S01]  /*0550*/  UMOV UR7, 0x400 ;  /* 0x0000040000077882 */ /* 0x000fe20000000000 */
[----:B------:R-:W-:Y:S01]  /*0560*/  UMOV UR5, 0x1 ;  /* 0x0000000100057882 */ /* 0x000fe20000000000 */
[----:B------:R-:W-:Y:S01]  /*0570*/  UMOV UR4, 0x2 ;  /* 0x0000000200047882 */ /* 0x000fe20000000000 */
[----:B------:R-:W-:-:S04]  /*0580*/  UIADD3 UR10, UPT, UPT, -UR5, 0x100000, URZ ;  /* 0x00100000050a7890 */ /* 0x000fc8000fffe1ff */
[----:B------:R-:W-:Y:S02]  /*0590*/  USHF.L.U32 UR11, UR10, 0xb, URZ ;  /* 0x0000000b0a0b7899 */ /* 0x000fe400080006ff */
[----:B------:R-:W-:Y:S02]  /*05a0*/  USHF.L.U32 UR10, UR10, 0x1, URZ ;  /* 0x000000010a0a7899 */ /* 0x000fe400080006ff */
[----:B------:R-:W-:-:S04]  /*05b0*/  UIADD3 UR4, UPT, UPT, -UR4, 0x100000, URZ ;  /* 0x0010000004047890 */ /* 0x000fc8000fffe1ff */
[----:B------:R-:W-:Y:S02]  /*05c0*/  USHF.L.U32 UR5, UR4, 0xb, URZ ;  /* 0x0000000b04057899 */ /* 0x000fe400080006ff */
[----:B------:R-:W-:Y:S01]  /*05d0*/  USHF.L.U32 UR4, UR4, 0x1, URZ ;  /* 0x0000000104047899 */ /* 0x000fe200080006ff */
[----:B------:R-:W-:Y:S01]  /*05e0*/  ELECT P0, URZ, PT ;  /* 0x0000000000ff782f */ /* 0x000fe20003800000 */
[----:B-1----:R-:W-:Y:S01]  /*05f0*/  ULEA UR6, UR6, UR7, 0x18 ;  /* 0x0000000706067291 */ /* 0x002fe2000f8ec0ff */
[----:B------:R-:W1:Y:S11]  /*0600*/  FENCE.VIEW.ASYNC.S ;  /* 0x00000000000073c6 */ /* 0x000e760000000000 */
[----:B-1----:R1:W3:Y:S01]  /*0610*/  SYNCS.EXCH.64 URZ, [UR6], UR10 ;  /* 0x0000000a06ff75b2 */ /* 0x0022e20008000100 */
[----:B------:R1:W4:Y:S01]  /*0620*/  SYNCS.EXCH.64 URZ, [UR6+0x28], UR4 ;  /* 0x0000280406ff75b2 */ /* 0x0003220008000100 */
[----:B------:R1:W1:Y:S01]  /*0630*/  SYNCS.EXCH.64 URZ, [UR6+0x8], UR10 ;  /* 0x0000080a06ff75b2 */ /* 0x0002620008000100 */
[----:B------:R1:W1:Y:S01]  /*0640*/  SYNCS.EXCH.64 URZ, [UR6+0x30], UR4 ;  /* 0x0000300406ff75b2 */ /* 0x0002620008000100 */
[----:B------:R1:W1:Y:S01]  /*0650*/  SYNCS.EXCH.64 URZ, [UR6+0x10], UR10 ;  /* 0x0000100a06ff75b2 */ /* 0x0002620008000100 */
[----:B------:R1:W1:Y:S01]  /*0660*/  SYNCS.EXCH.64 URZ, [UR6+0x38], UR4 ;  /* 0x0000380406ff75b2 */ /* 0x0002620008000100 */
[----:B------:R1:W1:Y:S01]  /*0670*/  SYNCS.EXCH.64 URZ, [UR6+0x18], UR10 ;  /* 0x0000180a06ff75b2 */ /* 0x0002620008000100 */
[----:B------:R1:W1:Y:S01]  /*0680*/  SYNCS.EXCH.64 URZ, [UR6+0x40], UR4 ;  /* 0x0000400406ff75b2 */ /* 0x0002620008000100 */
[----:B------:R1:W1:Y:S01]  /*0690*/  SYNCS.EXCH.64 URZ, [UR6+0x20], UR10 ;  /* 0x0000200a06ff75b2 */ /* 0x0002620008000100 */
[----:B------:R1:W1:Y:S01]  /*06a0*/  SYNCS.EXCH.64 URZ, [UR6+0x48], UR4 ;  /* 0x0000480406ff75b2 */ /* 0x0002620008000100 */
[----:B------:R-:W-:Y:S01]  /*06b0*/  NOP ;  /* 0x0000000000007918 */ /* 0x000fe20000000000 */
.L_x_9:
[----:B------:R-:W2:Y:S01]  /*06c0*/  SHFL.IDX PT, R2, R67, RZ, 0x1f ;  /* 0x00001fff43027589 */ /* 0x000ea200000e0000 */
[----:B------:R-:W-:Y:S01]  /*06d0*/  NOP ;  /* 0x0000000000007918 */ /* 0x000fe20000000000 */
[----:B--2---:R-:W-:-:S13]  /*06e0*/  ISETP.NE.AND P0, PT, R2, 0x1, PT ;  /* 0x000000010200780c */ /* 0x004fda0003f05270 */
[----:B------:R-:W-:Y:S05]  /*06f0*/  @P0 BRA `(.L_x_10) ;  /* 0x0000000000580947 */ /* 0x000fea0003800000 */
[----:B-1----:R-:W1:Y:S01]  /*0700*/  S2UR UR6, SR_CgaCtaId ;  /* 0x00000000000679c3 */ /* 0x002e620000008800 */
        /* <DEDUP_REMOVED lines=12> */
[----:B-1----:R2:W1:Y:S01]  /*07d0*/  SYNCS.EXCH.64 URZ, [UR6+0x50], UR10 ;  /* 0x0000500a06ff75b2 */ /* 0x0024620008000100 */
[----:B------:R2:W1:Y:S01]  /*07e0*/  SYNCS.EXCH.64 URZ, [UR6+0x70], UR4 ;  /* 0x0000700406ff75b2 */ /* 0x0004620008000100 */
[----:B------:R2:W1:Y:S01]  /*07f0*/  SYNCS.EXCH.64 URZ, [UR6+0x58], UR10 ;  /* 0x0000580a06ff75b2 */ /* 0x0004620008000100 */
[----:B------:R2:W1:Y:S01]  /*0800*/  SYNCS.EXCH.64 URZ, [UR6+0x78], UR4 ;  /* 0x0000780406ff75b2 */ /* 0x0004620008000100 */
[----:B------:R2:W1:Y:S01]  /*0810*/  SYNCS.EXCH.64 URZ, [UR6+0x60], UR10 ;  /* 0x0000600a06ff75b2 */ /* 0x0004620008000100 */
[----:B------:R2:W1:Y:S01]  /*0820*/  SYNCS.EXCH.64 URZ, [UR6+0x80], UR4 ;  /* 0x0000800406ff75b2 */ /* 0x0004620008000100 */
[----:B------:R2:W1:Y:S01]  /*0830*/  SYNCS.EXCH.64 URZ, [UR6+0x68], UR10 ;  /* 0x0000680a06ff75b2 */ /* 0x0004620008000100 */
[----:B------:R2:W1:Y:S02]  /*0840*/  SYNCS.EXCH.64 URZ, [UR6+0x88], UR4 ;  /* 0x0000880406ff75b2 */ /* 0x0004640008000100 */
[----:B--2---:R-:W-:Y:S01]  /*0850*/  NOP ;  /* 0x0000000000007918 */ /* 0x004fe20000000000 */
.L_x_10:
[----:B------:R-:W2:Y:S01]  /*0860*/  SHFL.IDX PT, R2, R67, RZ, 0x1f ;  /* 0x00001fff43027589 */ /* 0x000ea200000e0000 */
[----:B------:R-:W-:Y:S01]  /*0870*/  NOP ;  /* 0x0000000000007918 */ /* 0x000fe20000000000 */
[----:B--2---:R-:W-:-:S13]  /*0880*/  ISETP.NE.AND P0, PT, R2, 0x3, PT ;  /* 0x000000030200780c */ /* 0x004fda0003f05270 */
[----:B------:R-:W-:Y:S05]  /*0890*/  @P0 BRA `(.L_x_11) ;  /* 0x0000000000300947 */ /* 0x000fea0003800000 */
[----:B-1----:R-:W1:Y:S01]  /*08a0*/  S2UR UR5, SR_CgaCtaId ;  /* 0x00000000000579c3 */ /* 0x002e620000008800 */
[----:B------:R-:W-:Y:S01]  /*08b0*/  UMOV UR6, 0x400 ;  /* 0x0000040000067882 */ /* 0x000fe20000000000 */
[----:B------:R-:W-:Y:S01]  /*08c0*/  UMOV UR4, 0x20 ;  /* 0x0000002000047882 */ /* 0x000fe20000000000 */
[----:B------:R-:W-:Y:S01]  /*08d0*/  ELECT P0, URZ, PT ;  /* 0x0000000000ff782f */ /* 0x000fe20003800000 */
[----:B-1----:R-:W-:Y:S02]  /*08e0*/  ULEA UR5, UR5, UR6, 0x18 ;  /* 0x0000000605057291 */ /* 0x002fe4000f8ec0ff */
[----:B------:R-:W-:-:S04]  /*08f0*/  UIADD3 UR6, UPT, UPT, -UR4, 0x100000, URZ ;  /* 0x0010000004067890 */ /* 0x000fc8000fffe1ff */
[----:B------:R-:W-:Y:S02]  /*0900*/  USHF.L.U32 UR7, UR6, 0xb, URZ ;  /* 0x0000000b06077899 */ /* 0x000fe400080006ff */
[----:B------:R-:W-:Y:S01]  /*0910*/  USHF.L.U32 UR6, UR6, 0x1, URZ ;  /* 0x0000000106067899 */ /* 0x000fe200080006ff */
[----:B------:R-:W1:Y:S11]  /*0920*/  FENCE.VIEW.ASYNC.S ;  /* 0x00000000000073c6 */ /* 0x000e760000000000 */
[----:B-1----:R2:W1:Y:S01]  /*0930*/  SYNCS.EXCH.64 URZ, [UR5+0x90], UR6 ;  /* 0x0000900605ff75b2 */ /* 0x0024620008000100 */
[----:B------:R2:W1:Y:S02]  /*0940*/  SYNCS.EXCH.64 URZ, [UR5+0x98], UR6 ;  /* 0x0000980605ff75b2 */ /* 0x0004640008000100 */
[----:B--2---:R-:W-:Y:S01]  /*0950*/  NOP ;  /* 0x0000000000007918 */ /* 0x004fe20000000000 */
.L_x_11:
[----:B------:R-:W2:Y:S01]  /*0960*/  SHFL.IDX PT, R2, R67, RZ, 0x1f ;  /* 0x00001fff43027589 */ /* 0x000ea200000e0000 */
[----:B------:R-:W-:Y:S01]  /*0970*/  NOP ;  /* 0x0000000000007918 */ /* 0x000fe20000000000 */
[----:B--2---:R-:W-:-:S13]  /*0980*/  ISETP.NE.AND P0, PT, R2, 0x4, PT ;  /* 0x000000040200780c */ /* 0x004fda0003f05270 */
[----:B------:R-:W-:Y:S05]  /*0990*/  @P0 BRA `(.L_x_12) ;  /* 0x00000000004c0947 */ /* 0x000fea0003800000 */
[----:B-1----:R-:W1:Y:S01]  /*09a0*/  S2UR UR5, SR_CgaCtaId ;  /* 0x00000000000579c3 */ /* 0x002e620000008800 */
[----:B------:R-:W-:Y:S01]  /*09b0*/  UMOV UR7, 0x1e0 ;  /* 0x000001e000077882 */ /* 0x000fe20000000000 */
[----:B------:R-:W-:Y:S01]  /*09c0*/  UMOV UR6, 0x400 ;  /* 0x0000040000067882 */ /* 0x000fe20000000000 */
[----:B------:R-:W-:Y:S01]  /*09d0*/  USEL UR7, UR7, 0x1a0, UP5 ;  /* 0x000001a007077887 */ /* 0x000fe2000a800000 */
[----:B------:R-:W-:Y:S01]  /*09e0*/  UMOV UR4, 0x1 ;  /* 0x0000000100047882 */ /* 0x000fe20000000000 */
[----:B------:R-:W-:Y:S01]  /*09f0*/  ELECT P0, URZ, PT ;  /* 0x0000000000ff782f */ /* 0x000fe20003800000 */
[----:B------:R-:W-:-:S04]  /*0a00*/  UIADD3 UR10, UPT, UPT, -UR4, 0x100000, URZ ;  /* 0x00100000040a7890 */ /* 0x000fc8000fffe1ff */
[----:B------:R-:W-:Y:S02]  /*0a10*/  USHF.L.U32 UR11, UR10, 0xb, URZ ;  /* 0x0000000b0a0b7899 */ /* 0x000fe400080006ff */
[----:B------:R-:W-:Y:S02]  /*0a20*/  USHF.L.U32 UR10, UR10, 0x1, URZ ;  /* 0x000000010a0a7899 */ /* 0x000fe400080006ff */
[----:B-1----:R-:W-:Y:S02]  /*0a30*/  ULEA UR5, UR5, UR6, 0x18 ;  /* 0x0000000605057291 */ /* 0x002fe4000f8ec0ff */
[----:B------:R-:W-:-:S04]  /*0a40*/  UIADD3 UR6, UPT, UPT, -UR7, 0x100000, URZ ;  /* 0x0010000007067890 */ /* 0x000fc8000fffe1ff */
[----:B------:R-:W-:Y:S02]  /*0a50*/  USHF.L.U32 UR7, UR6, 0xb, URZ ;  /* 0x0000000b06077899 */ /* 0x000fe400080006ff */
[----:B------:R-:W-:Y:S01]  /*0a60*/  USHF.L.U32 UR6, UR6, 0x1, URZ ;  /* 0x0000000106067899 */ /* 0x000fe200080006ff */
[----:B------:R-:W1:Y:S03]  /*0a70*/  FENCE.VIEW.ASYNC.S ;  /* 0x00000000000073c6 */ /* 0x000e660000000000 */
[----:B-1----:R2:W1:Y:S08]  /*0a80*/  SYNCS.EXCH.64 URZ, [UR5+0xa0], UR10 ;  /* 0x0000a00a05ff75b2 */ /* 0x0024700008000100 */
[----:B------:R2:W1:Y:S01]  /*0a90*/  SYNCS.EXCH.64 URZ, [UR5+0xb0], UR6 ;  /* 0x0000b00605ff75b2 */ /* 0x0004620008000100 */
[----:B------:R2:W1:Y:S01]  /*0aa0*/  SYNCS.EXCH.64 URZ, [UR5+0xa8], UR10 ;  /* 0x0000a80a05ff75b2 */ /* 0x0004620008000100 */
[----:B------:R2:W1:Y:S02]  /*0ab0*/  SYNCS.EXCH.64 URZ, [UR5+0xb8], UR6 ;  /* 0x0000b80605ff75b2 */ /* 0x0004640008000100 */
[----:B--2---:R-:W-:Y:S01]  /*0ac0*/  NOP ;  /* 0x0000000000007918 */ /* 0x004fe20000000000 */
.L_x_12:
        /* <DEDUP_REMOVED lines=20> */
[----:B------:R2:W1:Y:S02]  /*0c10*/  SYNCS.EXCH.64 URZ, [UR6+0xd8], UR4 ;  /* 0x0000d80406ff75b2 */ /* 0x0004640008000100 */
[----:B--2---:R-:W-:Y:S01]  /*0c20*/  NOP ;  /* 0x0000000000007918 */ /* 0x004fe20000000000 */
.L_x_13:
        /* <DEDUP_REMOVED lines=14> */
[----:B------:R2:W1:Y:S01]  /*0d10*/  SYNCS.EXCH.64 URZ, [UR5+0xf0], UR6 ;  /* 0x0000f00605ff75b2 */ /* 0x0004620008000100 */
[----:B------:R2:W1:Y:S01]  /*0d20*/  SYNCS.EXCH.64 URZ, [UR5+0xe8], UR6 ;  /* 0x0000e80605ff75b2 */ /* 0x0004620008000100 */
[----:B------:R2:W1:Y:S02]  /*0d30*/  SYNCS.EXCH.64 URZ, [UR5+0xf8], UR6 ;  /* 0x0000f80605ff75b2 */ /* 0x0004640008000100 */
[----:B--2---:R-:W-:Y:S01]  /*0d40*/  NOP ;  /* 0x0000000000007918 */ /* 0x004fe20000000000 */
.L_x_14:
[----:B-1----:R-:W1:Y:S01]  /*0d50*/  LDCU UR4, c[0x0][0x36c] ;  /* 0x00006d80ff0477ac */ /* 0x002e620008000800 */
[----:B------:R-:W-:Y:S01]  /*0d60*/  ISETP.NE.OR P4, PT, R0, 0x2, !P4 ;  /* 0x000000020000780c */ /* 0x000fe20006785670 */
[----:B------:R-:W-:Y:S01]  /*0d70*/  NOP ;  /* 0x0000000000007918 */ /* 0x000fe20000000000 */
[----:B------:R-:W-:Y:S01]  /*0d80*/  LOP3.LUT R3, R76, 0x1f, RZ, 0xc0, !PT ;  /* 0x0000001f4c037812 */ /* 0x000fe200078ec0ff */
[----:B------:R-:W-:Y:S02]  /*0d90*/  UISETP.NE.AND UP4, UPT, UR8, URZ, UPT ;  /* 0x000000ff0800728c */ /* 0x000fe4000bf85270 */
[----:B-1----:R-:W-:-:S09]  /*0da0*/  UISETP.EQ.U32.AND UP1, UPT, UR4, 0x1, UPT ;  /* 0x000000010400788c */ /* 0x002fd2000bf22070 */
[----:B------:R-:W-:Y:S05]  /*0db0*/  BRA.U !UP1, `(.L_x_15) ;  /* 0x0000000109087547 */ /* 0x000fea000b800000 */
[----:B---34-:R-:W-:Y:S01]  /*0dc0*/  UCGABAR_ARV ;  /* 0x00000000000079c7 */ /* 0x018fe20008000000 */
[----:B------:R-:W-:Y:S05]  /*0dd0*/  BRA `(.L_x_16) ;  /* 0x0000000000047947 */ /* 0x000fea0003800000 */
.L_x_15:
[----:B---34-:R-:W-:Y:S01]  /*0de0*/  NOP ;  /* 0x0000000000007918 */ /* 0x018fe20000000000 */
.L_x_16:
[----:B------:R-:W1:Y:S01]  /*0df0*/  S2UR UR5, SR_CTAID.Y ;  /* 0x00000000000579c3 */ /* 0x000e620000002600 */
[----:B------:R-:W-:-:S05]  /*0e00*/  CS2R.32 R62, SR_CgaSize ;  /* 0x00000000003e7805 */ /* 0x000fca0000008a00 */
[----:B------:R-:W-:-:S05]  /*0e10*/  IMAD R62, R62, -0xa0, RZ ;  /* 0xffffff603e3e7824 */ /* 0x000fca00078e02ff */
[----:B------:R-:W-:-:S14]  /*0e20*/  R2UR UR4, R62 ;  /* 0x000000003e0472ca */ /* 0x000fdc00000e0000 */
[----:B------:R-:W2:Y:S01]  /*0e30*/  LDCU UR4, c[0x0][UR4+0x2b4] ;  /* 0x00005680040477ac */ /* 0x000ea20008000800 */
[----:B------:R-:W-:-:S05]  /*0e40*/  CS2R.32 R62, SR_CgaSize ;  /* 0x00000000003e7805 */ /* 0x000fca0000008a00 */
[----:B------:R-:W-:-:S05]  /*0e50*/  IMAD R62, R62, -0xa0, RZ ;  /* 0xffffff603e3e7824 */ /* 0x000fca00078e02ff */
[----:B------:R-:W-:-:S14]  /*0e60*/  R2UR UR6, R62 ;  /* 0x000000003e0672ca */ /* 0x000fdc00000e0000 */
[----:B------:R-:W3:Y:S01]  /*0e70*/  LDCU UR6, c[0x0][UR6+0x2b0] ;  /* 0x00005600060677ac */ /* 0x000ee20008000800 */
[----:B------:R-:W4:Y:S01]  /*0e80*/  S2UR UR11, SR_CTAID.X ;  /* 0x00000000000b79c3 */ /* 0x000f220000002500 */
[----:B------:R-:W-:Y:S01]  /*0e90*/  UISETP.NE.AND UP2, UPT, UR8, 0x2, UPT ;  /* 0x000000020800788c */ /* 0x000fe2000bf45270 */
[----:B------:R-:W-:-:S05]  /*0ea0*/  CS2R.32 R0, SR_CgaSize ;  /* 0x0000000000007805 */ /* 0x000fca0000008a00 */
[----:B------:R-:W-:-:S06]  /*0eb0*/  IMAD R0, R0, -0xa0, RZ ;  /* 0xffffff6000007824 */ /* 0x000fcc00078e02ff */
[----:B------:R-:W3:Y:S01]  /*0ec0*/  LDC R0, c[0x0][R0+0x2a4] ;  /* 0x0000a90000007b82 */ /* 0x000ee20000000800 */
[----:B-1----:R-:W-:-:S07]  /*0ed0*/  I2FP.F32.U32 R4, UR5 ;  /* 0x0000000500047c45 */ /* 0x002fce0008201000 */
[----:B------:R-:W1:Y:S01]  /*0ee0*/  LDC R12, c[0x0][0xd24] ;  /* 0x00034900ff0c7b82 */ /* 0x000e620000000800 */
[----:B------:R-:W-:Y:S01]  /*0ef0*/  MOV R20, UR5 ;  /* 0x0000000500147c02 */ /* 0x000fe20008000f00 */
[----:B--2---:R-:W-:Y:S01]  /*0f00*/  FMUL R4, R4, UR4 ;  /* 0x0000000404047c20 */ /* 0x004fe20008400000 */
[----:B------:R-:W2:Y:S01]  /*0f10*/  LDCU UR4, c[0x0][0xd30] ;  /* 0x0001a600ff0477ac */ /* 0x000ea20008000800 */
[----:B----4-:R-:W-:Y:S02]  /*0f20*/  I2FP.F32.U32 R6, UR11 ;  /* 0x0000000b00067c45 */ /* 0x010fe40008201000 */
[----:B------:R-:W-:-:S05]  /*0f30*/  CS2R.32 R5, SR_CgaSize ;  /* 0x0000000000057805 */ /* 0x000fca0000008a00 */
[----:B------:R-:W-:-:S06]  /*0f40*/  IMAD R5, R5, -0xa0, RZ ;  /* 0xffffff6005057824 */ /* 0x000fcc00078e02ff */
[----:B------:R-:W4:Y:S01]  /*0f50*/  LDC R5, c[0x0][R5+0x2a0] ;  /* 0x0000a80005057b82 */ /* 0x000f220000000800 */
[----:B------:R-:W2:Y:S01]  /*0f60*/  F2I.U32.TRUNC.NTZ R51, R4 ;  /* 0x0000000400337305 */ /* 0x000ea2000020f000 */
[----:B---3--:R-:W-:-:S06]  /*0f70*/  FMUL R6, R6, UR6 ;  /* 0x0000000606067c20 */ /* 0x008fcc0008400000 */
[----:B------:R-:W3:Y:S01]  /*0f80*/  LDC R2, c[0x0][0xd24] ;  /* 0x00034900ff027b82 */ /* 0x000ee20000000800 */
[----:B------:R-:W1:Y:S01]  /*0f90*/  F2I.U32.TRUNC.NTZ R62, R6 ;  /* 0x00000006003e7305 */ /* 0x000e62000020f000 */
[----:B--2---:R-:W-:-:S06]  /*0fa0*/  UISETP.NE.AND UP3, UPT, UR4, 0x1, UPT ;  /* 0x000000010400788c */ /* 0x004fcc000bf65270 */
[----:B------:R-:W2:Y:S01]  /*0fb0*/  S2UR UR36, SR_CTAID.Z ;  /* 0x00000000002479c3 */ /* 0x000ea20000002700 */
[----:B------:R-:W-:Y:S02]  /*0fc0*/  IADD3 R51, PT, PT, -R51, RZ, RZ ;  /* 0x000000ff33337210 */ /* 0x000fe40007ffe1ff */
[----:B-1----:R-:W-:-:S03]  /*0fd0*/  ISETP.GE.AND P0, PT, R12, 0x1, PT ;  /* 0x000000010c00780c */ /* 0x002fc60003f06270 */
[----:B------:R-:W-:Y:S01]  /*0fe0*/  IMAD R51, R0, R51, UR5 ;  /* 0x0000000500337e24 */ /* 0x000fe2000f8e0233 */
[----:B------:R-:W-:Y:S02]  /*0ff0*/  PRMT R0, RZ, 0x7610, R0 ;  /* 0x00007610ff007816 */ /* 0x000fe40000000000 */
[----:B------:R-:W-:-:S05]  /*1000*/  IADD3 R62, PT, PT, -R62, RZ, RZ ;  /* 0x000000ff3e3e7210 */ /* 0x000fca0007ffe1ff */
[----:B----4-:R-:W-:Y:S01]  /*1010*/  IMAD R62, R5, R62, UR11 ;  /* 0x0000000b053e7e24 */ /* 0x010fe2000f8e023e */
[----:B--2---:R-:W-:Y:S06]  /*1020*/  BRA.U UP4, `(.L_x_17) ;  /* 0x0000000104207547 */ /* 0x004fec000b800000 */
[C---:B------:R-:W-:Y:S02]  /*1030*/  ISETP.NE.AND P2, PT, R51.reuse, 0x1, PT ;  /* 0x000000013300780c */ /* 0x040fe40003f45270 */
[----:B------:R-:W-:Y:S02]  /*1040*/  ISETP.NE.AND P1, PT, R51, RZ, PT ;  /* 0x000000ff3300720c */ /* 0x000fe40003f25270 */
[C---:B------:R-:W-:Y:S02]  /*1050*/  ISETP.NE.AND P3, PT, R62.reuse, RZ, PT ;  /* 0x000000ff3e00720c */ /* 0x040fe40003f65270 */
[----:B------:R-:W-:Y:S02]  /*1060*/  SEL R0, RZ, 0x2, P2 ;  /* 0x00000002ff007807 */ /* 0x000fe40001000000 */
[----:B------:R-:W-:Y:S02]  /*1070*/  ISETP.EQ.OR P1, PT, R62, RZ, !P1 ;  /* 0x000000ff3e00720c */ /* 0x000fe40004f22670 */
[----:B------:R-:W-:-:S02]  /*1080*/  SEL R0, R0, 0x2, P3 ;  /* 0x0000000200007807 */ /* 0x000fc40001800000 */
[----:B------:R-:W-:-:S05]  /*1090*/  SEL R5, RZ, 0x1, !P1 ;  /* 0x00000001ff057807 */ /* 0x000fca0004800000 */
[----:B------:R-:W-:Y:S02]  /*10a0*/  IMAD.IADD R0, R5, 0x1, R0 ;  /* 0x0000000105007824 */ /* 0x000fe400078e0200 */
.L_x_17:
[----:B------:R-:W-:Y:S05]  /*10b0*/  @!P0 BRA `(.L_x_18) ;  /* 0x0000000000c08947 */ /* 0x000fea0003800000 */
[----:B------:R-:W1:Y:S01]  /*10c0*/  LDC.64 R6, c[0x0][0xd18] ;  /* 0x00034600ff067b82 */ /* 0x000e620000000a00 */
[----:B------:R-:W-:-:S07]  /*10d0*/  ISETP.NE.AND P0, PT, R12, 0x1, PT ;  /* 0x000000010c00780c */ /* 0x000fce0003f05270 */
[----:B------:R-:W2:Y:S08]  /*10e0*/  LDC R11, c[0x0][0xd0c] ;  /* 0x00034300ff0b7b82 */ /* 0x000eb00000000800 */
[----:B------:R-:W4:Y:S08]  /*10f0*/  LDC R15, c[0x0][0x370] ;  /* 0x0000dc00ff0f7b82 */ /* 0x000f300000000800 */
[----:B------:R-:W3:Y:S01]  /*1100*/  LDC R13, c[0x0][0x374] ;  /* 0x0000dd00ff0d7b82 */ /* 0x000ee20000000800 */
[----:B-1----:R-:W-:-:S07]  /*1110*/  ISETP.NE.AND P1, PT, R6, 0x1, PT ;  /* 0x000000010600780c */ /* 0x002fce0003f25270 */
[----:B------:R-:W4:Y:S01]  /*1120*/  LDC.64 R8, c[0x0][0xd10] ;  /* 0x00034400ff087b82 */ /* 0x000f220000000a00 */
[----:B--2---:R-:W-:-:S07]  /*1130*/  ISETP.NE.AND P2, PT, R11, 0x1, PT ;  /* 0x000000010b00780c */ /* 0x004fce0003f45270 */
[----:B------:R-:W1:Y:S08]  /*1140*/  LDC R10, c[0x0][0xd20] ;  /* 0x00034800ff0a7b82 */ /* 0x000e700000000800 */
[----:B------:R-:W2:Y:S01]  /*1150*/  LDC.64 R4, c[0x0][0xd28] ;  /* 0x00034a00ff047b82 */ /* 0x000ea20000000a00 */
[----:B---3--:R-:W-:-:S04]  /*1160*/  IMAD.HI.U32 R17, R13, R7, RZ ;  /* 0x000000070d117227 */ /* 0x008fc800078e00ff */
[----:B------:R-:W-:-:S04]  /*1170*/  IMAD.HI.U32 R7, R20, R7, RZ ;  /* 0x0000000714077227 */ /* 0x000fc800078e00ff */
[----:B----4-:R-:W-:-:S04]  /*1180*/  IMAD.HI.U32 R14, R15, R8, RZ ;  /* 0x000000080f0e7227 */ /* 0x010fc800078e00ff */
[----:B------:R-:W-:Y:S01]  /*1190*/  IMAD.HI.U32 R8, R8, UR11, RZ ;  /* 0x0000000b08087c27 */ /* 0x000fe2000f8e00ff */
[-C--:B------:R-:W-:Y:S02]  /*11a0*/  @P2 SHF.R.U32.HI R15, RZ, R9.reuse, R14 ;  /* 0x00000009ff0f2219 */ /* 0x080fe4000001160e */
[-C--:B-1----:R-:W-:Y:S02]  /*11b0*/  @P1 SHF.R.U32.HI R13, RZ, R10.reuse, R17 ;  /* 0x0000000aff0d1219 */ /* 0x082fe40000011611 */
[----:B------:R-:W-:Y:S01]  /*11c0*/  SHF.R.U32.HI R8, RZ, R9, R8 ;  /* 0x00000009ff087219 */ /* 0x000fe20000011608 */
[----:B------:R-:W-:Y:S01]  /*11d0*/  IMAD.U32 R9, RZ, RZ, UR11 ;  /* 0x0000000bff097e24 */ /* 0x000fe2000f8e00ff */
[----:B------:R-:W-:Y:S01]  /*11e0*/  SHF.R.U32.HI R7, RZ, R10, R7 ;  /* 0x0000000aff077219 */ /* 0x000fe20000011607 */
[----:B--2---:R-:W-:-:S03]  /*11f0*/  IMAD.HI.U32 R14, R13, R4, RZ ;  /* 0x000000040d0e7227 */ /* 0x004fc600078e00ff */
[----:B------:R-:W-:Y:S02]  /*1200*/  SEL R7, R20, R7, !P1 ;  /* 0x0000000714077207 */ /* 0x000fe40004800000 */
[----:B------:R-:W-:Y:S01]  /*1210*/  SEL R9, R9, R8, !P2 ;  /* 0x0000000809097207 */ /* 0x000fe20005000000 */
[----:B------:R-:W-:Y:S01]  /*1220*/  IMAD.HI.U32 R16, R15, R4, RZ ;  /* 0x000000040f107227 */ /* 0x000fe200078e00ff */
[----:B------:R-:W-:-:S04]  /*1230*/  @P0 SHF.R.U32.HI R13, RZ, R5, R14 ;  /* 0x00000005ff0d0219 */ /* 0x000fc8000001160e */
[----:B------:R-:W-:Y:S01]  /*1240*/  @P0 SHF.R.U32.HI R15, RZ, R5, R16 ;  /* 0x00000005ff0f0219 */ /* 0x000fe20000011610 */
[----:B------:R-:W-:-:S04]  /*1250*/  IMAD R13, R13, R12, RZ ;  /* 0x0000000c0d0d7224 */ /* 0x000fc800078e02ff */
[----:B------:R-:W-:Y:S01]  /*1260*/  IMAD R8, R15, R12, RZ ;  /* 0x0000000c0f087224 */ /* 0x000fe200078e02ff */
[----:B------:R-:W-:-:S04]  /*1270*/  ISETP.GE.AND P1, PT, R7, R13, PT ;  /* 0x0000000d0700720c */ /* 0x000fc80003f26270 */
[----:B------:R-:W-:Y:S01]  /*1280*/  ISETP.GE.OR P1, PT, R9, R8, P1 ;  /* 0x000000080900720c */ /* 0x000fe20000f26670 */
[----:B------:R-:W-:-:S05]  /*1290*/  IMAD.HI.U32 R8, R7, R4, RZ ;  /* 0x0000000407087227 */ /* 0x000fca00078e00ff */
[----:B------:R-:W-:-:S04]  /*12a0*/  SHF.R.U32.HI R8, RZ, R5, R8 ;  /* 0x00000005ff087219 */ /* 0x000fc80000011608 */
[----:B------:R-:W-:-:S03]  /*12b0*/  SEL R8, R7, R8, !P0 ;  /* 0x0000000807087207 */ /* 0x000fc60004000000 */
[----:B------:R-:W-:-:S04]  /*12c0*/  @!P1 IMAD.HI.U32 R10, R9, R4, RZ ;  /* 0x00000004090a9227 */ /* 0x000fc800078e00ff */
[----:B------:R-:W-:Y:S01]  /*12d0*/  IMAD.MOV R4, RZ, RZ, -R8 ;  /* 0x000000ffff047224 */ /* 0x000fe200078e0a08 */
[----:B------:R-:W-:-:S03]  /*12e0*/  @!P1 SHF.R.U32.HI R10, RZ, R5, R10 ;  /* 0x00000005ff0a9219 */ /* 0x000fc6000001160a */
[----:B------:R-:W-:Y:S01]  /*12f0*/  IMAD R4, R12, R4, R7 ;  /* 0x000000040c047224 */ /* 0x000fe200078e0207 */
[----:B------:R-:W-:-:S04]  /*1300*/  @!P1 SEL R5, R9, R10, !P0 ;  /* 0x0000000a09059207 */ /* 0x000fc80004000000 */
[----:B------:R-:W-:Y:S01]  /*1310*/  @!P1 IADD3 R8, PT, PT, R8, -R5, RZ ;  /* 0x8000000508089210 */ /* 0x000fe20007ffe0ff */
[----:B------:R-:W-:Y:S01]  /*1320*/  @!P1 IMAD R15, R4, R15, R5 ;  /* 0x0000000f040f9224 */ /* 0x000fe200078e0205 */
[----:B------:R-:W-:Y:S01]  /*1330*/  IADD3 R5, PT, PT, -R7, RZ, RZ ;  /* 0x000000ff07057210 */ /* 0x000fe20007ffe1ff */
[--C-:B------:R-:W-:Y:S02]  /*1340*/  IMAD.MOV R4, RZ, RZ, -R9.reuse ;  /* 0x000000ffff047224 */ /* 0x100fe400078e0a09 */
[----:B------:R-:W-:Y:S01]  /*1350*/  @!P1 IMAD R7, R8, R12, R9 ;  /* 0x0000000c08079224 */ /* 0x000fe200078e0209 */
[----:B------:R-:W-:Y:S01]  /*1360*/  @!P1 MOV R9, R15 ;  /* 0x0000000f00099202 */ /* 0x000fe20000000f00 */
[----:B------:R-:W-:Y:S02]  /*1370*/  IMAD R4, R11, R4, UR11 ;  /* 0x0000000b0b047e24 */ /* 0x000fe4000f8e0204 */
[----:B------:R-:W-:Y:S02]  /*1380*/  IMAD R5, R6, R5, R20 ;  /* 0x0000000506057224 */ /* 0x000fe400078e0214 */
[----:B------:R-:W-:-:S02]  /*1390*/  IMAD R4, R9, R11, R4 ;  /* 0x0000000b09047224 */ /* 0x000fc400078e0204 */
[----:B------:R-:W-:-:S03]  /*13a0*/  IMAD R20, R7, R6, R5 ;  /* 0x0000000607147224 */ /* 0x000fc600078e0205 */
[----:B------:R-:W-:-:S15]  /*13b0*/  R2UR UR11, R4 ;  /* 0x00000000040b72ca */ /* 0x000fde00000e0000 */
.L_x_18:
[----:B------:R-:W-:Y:S05]  /*13c0*/  BRA.U UP3, `(.L_x_19) ;  /* 0x0000000103487547 */ /* 0x000fea000b800000 */
[----:B------:R-:W1:Y:S08]  /*13d0*/  LDC.64 R6, c[0x0][0xd10] ;  /* 0x00034400ff067b82 */ /* 0x000e700000000a00 */
[----:B------:R-:W2:Y:S08]  /*13e0*/  LDC.64 R4, c[0x0][0xd18] ;  /* 0x00034600ff047b82 */ /* 0x000eb00000000a00 */
[----:B------:R-:W4:Y:S08]  /*13f0*/  LDC R8, c[0x0][0xd20] ;  /* 0x00034800ff087b82 */ /* 0x000f300000000800 */
[----:B------:R-:W3:Y:S01]  /*1400*/  LDC R9, c[0x0][0xd0c] ;  /* 0x00034300ff097b82 */ /* 0x000ee20000000800 */
[----:B-1----:R-:W-:-:S05]  /*1410*/  IMAD.HI.U32 R6, R6, UR11, RZ ;  /* 0x0000000b06067c27 */ /* 0x002fca000f8e00ff */
[----:B------:R-:W-:Y:S01]  /*1420*/  SHF.R.U32.HI R6, RZ, R7, R6 ;  /* 0x00000007ff067219 */ /* 0x000fe20000011606 */
[----:B--2---:R-:W-:Y:S01]  /*1430*/  IMAD.HI.U32 R5, R20, R5, RZ ;  /* 0x0000000514057227 */ /* 0x004fe200078e00ff */
[----:B------:R-:W-:-:S04]  /*1440*/  ISETP.NE.AND P0, PT, R4, 0x1, PT ;  /* 0x000000010400780c */ /* 0x000fc80003f05270 */
[----:B----4-:R-:W-:Y:S01]  /*1450*/  SHF.R.U32.HI R7, RZ, R8, R5 ;  /* 0x00000008ff077219 */ /* 0x010fe20000011605 */
[----:B------:R-:W-:Y:S01]  /*1460*/  IMAD.U32 R5, RZ, RZ, UR11 ;  /* 0x0000000bff057e24 */ /* 0x000fe2000f8e00ff */
[----:B---3--:R-:W-:-:S04]  /*1470*/  ISETP.NE.AND P1, PT, R9, 0x1, PT ;  /* 0x000000010900780c */ /* 0x008fc80003f25270 */
[----:B------:R-:W-:Y:S02]  /*1480*/  SEL R5, R5, R6, !P1 ;  /* 0x0000000605057207 */ /* 0x000fe40004800000 */
[----:B------:R-:W-:-:S05]  /*1490*/  SEL R6, R20, R7, !P0 ;  /* 0x0000000714067207 */ /* 0x000fca0004000000 */
[----:B------:R-:W-:Y:S02]  /*14a0*/  IMAD.IADD R8, R6, 0x1, -R5 ;  /* 0x0000000106087824 */ /* 0x000fe400078e0a05 */
[----:B------:R-:W-:Y:S02]  /*14b0*/  IMAD.IADD R5, R5, 0x1, -R6 ;  /* 0x0000000105057824 */ /* 0x000fe400078e0a06 */
[----:B------:R-:W-:Y:S02]  /*14c0*/  IMAD R8, R8, R9, UR11 ;  /* 0x0000000b08087e24 */ /* 0x000fe4000f8e0209 */
[----:B------:R-:W-:-:S03]  /*14d0*/  IMAD R20, R5, R4, R20 ;  /* 0x0000000405147224 */ /* 0x000fc600078e0214 */
[----:B------:R-:W-:-:S15]  /*14e0*/  R2UR UR11, R8 ;  /* 0x00000000080b72ca */ /* 0x000fde00000e0000 */
.L_x_19:
[----:B------:R-:W-:Y:S05]  /*14f0*/  BRA.U !UP1, `(.L_x_20) ;  /* 0x00000001090c7547 */ /* 0x000fea000b800000 */
[----:B------:R-:W-:Y:S01]  /*1500*/  UCGABAR_WAIT ;  /* 0x0000000000007dc7 */ /* 0x000fe20008000000 */
[----:B------:R-:W-:Y:S01]  /*1510*/  CCTL.IVALL ;  /* 0x00000000ff00798f */ /* 0x000fe20002000000 */
[----:B------:R-:W-:Y:S05]  /*1520*/  BRA `(.L_x_21) ;  /* 0x0000000000047947 */ /* 0x000fea0003800000 */
.L_x_20:
[----:B------:R-:W-:Y:S06]  /*1530*/  BAR.SYNC.DEFER_BLOCKING 0x0 ;  /* 0x0000000000007b1d */ /* 0x000fec0000010000 */
.L_x_21:
[----:B------:R-:W1:Y:S01]  /*1540*/  LDCU UR5, c[0x0][0x38c] ;  /* 0x00007180ff0577ac */ /* 0x000e620008000800 */
[----:B------:R-:W2:Y:S01]  /*1550*/  S2UR UR37, SR_CgaCtaId ;  /* 0x00000000002579c3 */ /* 0x000ea20000008800 */
[----:B-1----:R-:W-:-:S04]  /*1560*/  UIADD3 UR5, UPT, UPT, UR5, 0x7f, URZ ;  /* 0x0000007f05057890 */ /* 0x002fc8000fffe0ff */
[----:B------:R-:W-:-:S04]  /*1570*/  USHF.R.S32.HI UR4, URZ, 0x1f, UR5 ;  /* 0x0000001fff047899 */ /* 0x000fc80008011405 */
[----:B------:R-:W-:-:S04]  /*1580*/  ULEA.HI UR4, UR4, UR5, URZ, 0x7 ;  /* 0x0000000504047291 */ /* 0x000fc8000f8f38ff */
[----:B------:R-:W-:Y:S01]  /*1590*/  USHF.R.S32.HI UR23, URZ, 0x7, UR4 ;  /* 0x00000007ff177899 */ /* 0x000fe20008011404 */
[----:B--2---:R-:W-:Y:S11]  /*15a0*/  BRA.U UP2, `(.L_x_22) ;  /* 0x0000000d02d87547 */ /* 0x004ff6000b800000 */
[----:B------:R-:W1:Y:S01]  /*15b0*/  LDC R3, c[0x0][0x370] ;  /* 0x0000dc00ff037b82 */ /* 0x000e620000000800 */
[----:B------:R-:W-:Y:S01]  /*15c0*/  PLOP3.LUT P1, PT, PT, PT, UP5, 0x80, 0x8 ;  /* 0x000000000008781c */ /* 0x000fe20003f2f058 */
[----:B------:R-:W-:Y:S01]  /*15d0*/  UISETP.LT.AND UP0, UPT, UR23, 0x1, UPT ;  /* 0x000000011700788c */ /* 0x000fe2000bf01270 */
[----:B------:R-:W-:Y:S01]  /*15e0*/  IMAD.MOV.U32 R16, RZ, RZ, 0x1 ;  /* 0x00000001ff107424 */ /* 0x000fe200078e00ff */
[----:B------:R-:W-:Y:S01]  /*15f0*/  USHF.L.U32 UR10, UR37, 0x7, URZ ;  /* 0x00000007250a7899 */ /* 0x000fe200080006ff */
[----:B------:R-:W-:Y:S01]  /*1600*/  PLOP3.LUT P1, PT, P1, PT, PT, 0x8, 0x80 ;  /* 0x000000000080781c */ /* 0x000fe20000f2e170 */
[----:B------:R-:W-:Y:S01]  /*1610*/  USHF.L.U32 UR22, UR37, 0xa, URZ ;  /* 0x0000000a25167899 */ /* 0x000fe200080006ff */
[----:B------:R-:W-:Y:S01]  /*1620*/  CS2R R14, SRZ ;  /* 0x00000000000e7805 */ /* 0x000fe2000001ff00 */
[----:B------:R-:W2:Y:S01]  /*1630*/  S2UR UR5, SR_CgaCtaId ;  /* 0x00000000000579c3 */ /* 0x000ea20000008800 */
[----:B------:R-:W-:Y:S01]  /*1640*/  USHF.L.U32 UR21, UR37, 0x6, URZ ;  /* 0x0000000625157899 */ /* 0x000fe200080006ff */
[----:B------:R-:W-:Y:S01]  /*1650*/  IMAD.MOV.U32 R13, RZ, RZ, RZ ;  /* 0x000000ffff0d7224 */ /* 0x000fe200078e00ff */
[----:B------:R-:W-:Y:S01]  /*1660*/  USHF.L.U32 UR15, UR37, 0xc, URZ ;  /* 0x0000000c250f7899 */ /* 0x000fe200080006ff */
[----:B------:R-:W-:Y:S01]  /*1670*/  IMAD.MOV.U32 R12, RZ, RZ, 0x1 ;  /* 0x00000001ff0c7424 */ /* 0x000fe200078e00ff */
[----:B------:R-:W4:Y:S03]  /*1680*/  LDCU.64 UR44, c[0x0][0x348] ;  /* 0x00006900ff2c77ac */ /* 0x000f260008000a00 */
[----:B------:R-:W1:Y:S01]  /*1690*/  LDC R0, c[0x0][0x374] ;  /* 0x0000dd00ff007b82 */ /* 0x000e620000000800 */
[----:B------:R-:W-:-:S02]  /*16a0*/  USEL UR23, UR23, 0x1, !UP0 ;  /* 0x0000000117177887 */ /* 0x000fc4000c000000 */
[----:B------:R-:W-:Y:S02]  /*16b0*/  ULOP3.LUT UR22, UR22, 0x400, URZ, 0xc0, !UPT ;  /* 0x0000040016167892 */ /* 0x000fe4000f8ec0ff */
[----:B------:R-:W-:Y:S02]  /*16c0*/  ULOP3.LUT UR21, UR21, 0x40, URZ, 0xc0, !UPT ;  /* 0x0000004015157892 */ /* 0x000fe4000f8ec0ff */
[----:B------:R-:W-:Y:S02]  /*16d0*/  ULOP3.LUT UR15, UR15, 0x1000, URZ, 0xc0, !UPT ;  /* 0x000010000f0f7892 */ /* 0x000fe4000f8ec0ff */
[----:B------:R-:W-:Y:S01]  /*16e0*/  ULOP3.LUT UR10, UR10, 0x80, URZ, 0xc0, !UPT ;  /* 0x000000800a0a7892 */ /* 0x000fe2000f8ec0ff */
[----:B------:R-:W-:Y:S01]  /*16f0*/  UMOV UR14, URZ ;  /* 0x000000ff000e7c82 */ /* 0x000fe20008000000 */
[----:B------:R-:W-:-:S10]  /*1700*/  UMOV UR7, 0x400 ;  /* 0x0000040000077882 */ /* 0x000fd40000000000 */
.L_x_32:
[----:B------:R-:W-:-:S03]  /*1710*/  UISETP.NE.AND UP0, UPT, UR37, URZ, UPT ;  /* 0x000000ff2500728c */ /* 0x000fc6000bf05270 */
[----:B--2---:R-:W-:Y:S02]  /*1720*/  UMOV UR37, UR5 ;  /* 0x0000000500257c82 */ /* 0x004fe40008000000 */
[----:B------:R-:W-:-:S04]  /*1730*/  ULEA UR6, UR37, UR7, 0x18 ;  /* 0x0000000725067291 */ /* 0x000fc8000f8ec0ff */
[----:B------:R-:W-:Y:S08]  /*1740*/  BRA.U UP0, `(.L_x_23) ;  /* 0x0000000100347547 */ /* 0x000ff0000b800000 */
[----:B------:R-:W2:Y:S01]  /*1750*/  S2R R4, SR_CgaCtaId ;  /* 0x0000000000047919 */ /* 0x000ea20000008800 */
[----:B------:R-:W-:-:S04]  /*1760*/  MOV R5, 0x400 ;  /* 0x0000040000057802 */ /* 0x000fc80000000f00 */
[----:B--2---:R-:W-:Y:S02]  /*1770*/  LEA R4, R4, R5, 0x18 ;  /* 0x0000000504047211 */ /* 0x004fe400078ec0ff */
[----:B------:R-:W-:-:S03]  /*1780*/  SHF.L.U32 R5, R12, 0x1f, RZ ;  /* 0x0000001f0c057819 */ /* 0x000fc600000006ff */
[----:B------:R-:W-:-:S04]  /*1790*/  IMAD R4, R13, 0x8, R4 ;  /* 0x000000080d047824 */ /* 0x000fc800078e0204 */
[----:B------:R-:W2:Y:S02]  /*17a0*/  SYNCS.PHASECHK.TRANS64.TRYWAIT P0, [R4+URZ+0xf0], R5 ;  /* 0x0000f005040075a7 */ /* 0x000ea400080011ff */
[----:B--2---:R-:W-:Y:S05]  /*17b0*/  @!P0 BRA `(.L_x_24) ;  /* 0x0000006c00f08947 */ /* 0x004fea0003800000 */
.L_x_127:
[----:B------:R1:W-:Y:S01]  /*17c0*/  SYNCS.ARRIVE.TRANS64.A1T0 RZ, [R4+URZ+0xe0], RZ ;  /* 0x0000e0ff04ff79a7 */ /* 0x0003e200081000ff */
[----:B------:R-:W-:-:S05]  /*17d0*/  VIADD R13, R13, 0x1 ;  /* 0x000000010d0d7836 */ /* 0x000fca0000000000 */
[----:B------:R-:W-:-:S04]  /*17e0*/  ISETP.NE.AND P0, PT, R13, 0x2, PT ;  /* 0x000000020d00780c */ /* 0x000fc80003f05270 */
[----:B--2---:R-:W-:Y:S02]  /*17f0*/  SEL R5, RZ, 0x1, P0 ;  /* 0x00000001ff057807 */ /* 0x004fe40000000000 */
[----:B------:R-:W-:Y:S02]  /*1800*/  SEL R13, R13, RZ, P0 ;  /* 0x000000ff0d0d7207 */ /* 0x000fe40000000000 */
[----:B------:R-:W-:-:S07]  /*1810*/  LOP3.LUT R12, R12, R5, RZ, 0x3c, !PT ;  /* 0x000000050c0c7212 */ /* 0x000fce00078e3cff */
.L_x_23:
[----:B------:R-:W-:Y:S01]  /*1820*/  ULEA UR4, UR14, UR6, 0x3 ;  /* 0x000000060e047291 */ /* 0x000fe2000f8e18ff */
[----:B-1----:R-:W-:-:S08]  /*1830*/  SHF.L.U32 R4, R16, 0x1f, RZ ;  /* 0x0000001f10047819 */ /* 0x002fd000000006ff */
[----:B------:R1:W2:Y:S02]  /*1840*/  SYNCS.PHASECHK.TRANS64.TRYWAIT P0, [UR4+0x28], R4 ;  /* 0x00002804ff0075a7 */ /* 0x0002a40008001104 */
[----:B------:R-:W3:Y:S02]  /*1850*/  LDCU UR4, c[0x0][0x38c] ;  /* 0x00007180ff0477ac */ /* 0x000ee40008000800 */
[----:B---3--:R-:W-:-:S09]  /*1860*/  UISETP.GE.AND UP0, UPT, UR4, 0x1, UPT ;  /* 0x000000010400788c */ /* 0x008fd2000bf06270 */
[----:B-1----:R-:W-:Y:S05]  /*1870*/  BRA.U !UP0, `(.L_x_25) ;  /* 0x0000000108dc7547 */ /* 0x002fea000b800000 */
[----:B------:R-:W-:Y:S01]  /*1880*/  R2UR UR27, R20 ;  /* 0x00000000141b72ca */ /* 0x000fe200000e0000 */
[----:B----4-:R-:W-:Y:S01]  /*1890*/  UIADD3 UR42, UP2, UPT, UR44, 0x80, URZ ;  /* 0x000000802c2a7890 */ /* 0x010fe2000ff5e0ff */
[----:B------:R-:W-:Y:S01]  /*18a0*/  @!P4 MOV R5, 0x8800 ;  /* 0x000088000005c802 */ /* 0x000fe20000000f00 */
[----:B------:R-:W-:Y:S02]  /*18b0*/  UIADD3 UR40, UP1, UPT, UR44, 0x280, URZ ;  /* 0x000002802c287890 */ /* 0x000fe4000ff3e0ff */
[----:B------:R-:W-:Y:S02]  /*18c0*/  UIADD3 UR38, UP0, UPT, UR44, 0x180, URZ ;  /* 0x000001802c267890 */ /* 0x000fe4000ff1e0ff */
[----:B------:R-:W-:Y:S02]  /*18d0*/  ULEA UR35, UR11, UR21, 0x7 ;  /* 0x000000150b237291 */ /* 0x000fe4000f8e38ff */
[----:B------:R-:W-:Y:S02]  /*18e0*/  UIADD3.X UR43, UPT, UPT, URZ, UR45, URZ, UP2, !UPT ;  /* 0x0000002dff2b7290 */ /* 0x000fe400097fe4ff */
[----:B------:R-:W-:-:S02]  /*18f0*/  UIADD3.X UR41, UPT, UPT, URZ, UR45, URZ, UP1, !UPT ;  /* 0x0000002dff297290 */ /* 0x000fc40008ffe4ff */
[----:B------:R-:W-:Y:S02]  /*1900*/  UIADD3.X UR39, UPT, UPT, URZ, UR45, URZ, UP0, !UPT ;  /* 0x0000002dff277290 */ /* 0x000fe400087fe4ff */
[----:B------:R-:W-:Y:S01]  /*1910*/  USHF.L.U32 UR27, UR27, 0x6, URZ ;  /* 0x000000061b1b7899 */ /* 0x000fe200080006ff */
[----:B------:R-:W-:Y:S01]  /*1920*/  UMOV UR29, UR14 ;  /* 0x0000000e001d7c82 */ /* 0x000fe20008000000 */
[----:B------:R-:W-:-:S10]  /*1930*/  UMOV UR12, URZ ;  /* 0x000000ff000c7c82 */ /* 0x000fd40008000000 */
.L_x_28:
[----:B------:R-:W-:Y:S01]  /*1940*/  ULEA UR33, UR29, UR6, 0x3 ;  /* 0x000000061d217291 */ /* 0x000fe2000f8e18ff */
[----:B-12---:R-:W-:Y:S11]  /*1950*/  @P0 BRA `(.L_x_26) ;  /* 0x00000000000c0947 */ /* 0x006ff60003800000 */
[----:B------:R-:W-:-:S04]  /*1960*/  SHF.L.U32 R7, R16, 0x1f, RZ ;  /* 0x0000001f10077819 */ /* 0x000fc800000006ff */
[----:B------:R-:W1:Y:S02]  /*1970*/  SYNCS.PHASECHK.TRANS64.TRYWAIT P0, [UR33+0x28], R7 ;  /* 0x00002807ff0075a7 */ /* 0x000e640008001121 */
[----:B-1----:R-:W-:Y:S05]  /*1980*/  @!P0 BRA `(.L_x_27) ;  /* 0x0000006c00908947 */ /* 0x002fea0003800000 */
.L_x_26:
[----:B------:R-:W-:Y:S01]  /*1990*/  UIADD3 UR14, UPT, UPT, UR29, 0x1, URZ ;  /* 0x000000011d0e7890 */ /* 0x000fe2000fffe0ff */
[----:B------:R3:W-:Y:S01]  /*19a0*/  @!P4 SYNCS.ARRIVE.TRANS64 RZ, [UR33], R5 ;  /* 0x00000005ffffc9a7 */ /* 0x0007e20008000021 */
[----:B------:R-:W-:Y:S02]  /*19b0*/  USHF.L.U32 UR16, UR29, 0xe, URZ ;  /* 0x0000000e1d107899 */ /* 0x000fe400080006ff */
[----:B------:R-:W-:Y:S02]  /*19c0*/  UISETP.NE.AND UP0, UPT, UR14, 0x5, UPT ;  /* 0x000000050e00788c */ /* 0x000fe4000bf05270 */
[----:B------:R-:W-:Y:S02]  /*19d0*/  ULEA UR32, UR15, UR16, 0x1 ;  /* 0x000000100f207291 */ /* 0x000fe4000f8e08ff */
[----:B------:R-:W-:Y:S02]  /*19e0*/  USEL UR8, URZ, 0x1, UP0 ;  /* 0x00000001ff087887 */ /* 0x000fe40008000000 */
[----:B------:R-:W-:-:S02]  /*19f0*/  USEL UR14, UR14, URZ, UP0 ;  /* 0x000000ff0e0e7287 */ /* 0x000fc40008000000 */
[----:B------:R-:W-:Y:S02]  /*1a00*/  UIADD3 UR16, UPT, UPT, UR6, UR16, URZ ;  /* 0x0000001006107290 */ /* 0x000fe4000fffe0ff */
[----:B------:R-:W-:Y:S01]  /*1a10*/  ULEA UR4, UR14, UR6, 0x3 ;  /* 0x000000060e047291 */ /* 0x000fe2000f8e18ff */
[----:B------:R-:W-:Y:S01]  /*1a20*/  LOP3.LUT R16, R16, UR8, RZ, 0x3c, !PT ;  /* 0x0000000810107c12 */ /* 0x000fe2000f8e3cff */
[----:B------:R-:W-:Y:S02]  /*1a30*/  USHF.L.U32 UR26, UR12, 0x7, URZ ;  /* 0x000000070c1a7899 */ /* 0x000fe400080006ff */
[----:B------:R-:W-:Y:S01]  /*1a40*/  ULEA UR8, UR29, UR22, 0xb ;  /* 0x000000161d087291 */ /* 0x000fe2000f8e58ff */
[----:B-1----:R-:W-:Y:S01]  /*1a50*/  SHF.L.U32 R4, R16, 0x1f, RZ ;  /* 0x0000001f10047819 */ /* 0x002fe200000006ff */
[----:B------:R-:W-:Y:S02]  /*1a60*/  USHF.L.U32 UR34, UR12, 0x6, URZ ;  /* 0x000000060c227899 */ /* 0x000fe400080006ff */
[----:B------:R-:W-:Y:S01]  /*1a70*/  UIADD3 UR32, UPT, UPT, UR6, 0x8400, UR32 ;  /* 0x0000840006207890 */ /* 0x000fe2000fffe020 */
[----:B------:R3:W1:Y:S01]  /*1a80*/  SYNCS.PHASECHK.TRANS64.TRYWAIT P0, [UR4+0x28], R4 ;  /* 0x00002804ff0075a7 */ /* 0x0006620008001104 */
[----:B------:R-:W-:-:S02]  /*1a90*/  UIADD3 UR24, UPT, UPT, UR16, 0x1c400, URZ ;  /* 0x0001c40010187890 */ /* 0x000fc4000fffe0ff */
[----:B------:R-:W-:Y:S02]  /*1aa0*/  UIADD3 UR18, UPT, UPT, UR26, 0x40, URZ ;  /* 0x000000401a127890 */ /* 0x000fe4000fffe0ff */
[----:B------:R-:W-:Y:S02]  /*1ab0*/  UIADD3 UR16, UPT, UPT, UR16, 0x1e400, URZ ;  /* 0x0001e40010107890 */ /* 0x000fe4000fffe0ff */
[----:B------:R-:W-:Y:S01]  /*1ac0*/  UIADD3 UR8, UPT, UPT, UR6, 0x30400, UR8 ;  /* 0x0003040006087890 */ /* 0x000fe2000fffe008 */
[----:B------:R-:W-:Y:S01]  /*1ad0*/  UMOV UR4, 0x30000 ;  /* 0x0003000000047882 */ /* 0x000fe20000000000 */
[----:B------:R-:W-:Y:S01]  /*1ae0*/  UMOV UR30, 0x0 ;  /* 0x00000000001e7882 */ /* 0x000fe20000000000 */
[----:B------:R-:W-:Y:S01]  /*1af0*/  UMOV UR31, 0x10000000 ;  /* 0x10000000001f7882 */ /* 0x000fe20000000000 */
[----:B------:R-:W-:Y:S01]  /*1b00*/  UMOV UR25, UR33 ;  /* 0x0000002100197c82 */ /* 0x000fe20008000000 */
[----:B------:R-:W-:Y:S01]  /*1b10*/  UMOV UR28, UR36 ;  /* 0x00000024001c7c82 */ /* 0x000fe20008000000 */
[----:B------:R-:W-:Y:S01]  /*1b20*/  UMOV UR17, UR33 ;  /* 0x0000002100117c82 */ /* 0x000fe20008000000 */
[----:B------:R-:W-:Y:S01]  /*1b30*/  UMOV UR19, UR27 ;  /* 0x0000001b00137c82 */ /* 0x000fe20008000000 */
[----:B------:R-:W-:Y:S01]  /*1b40*/  UMOV UR20, UR36 ;  /* 0x0000002400147c82 */ /* 0x000fe20008000000 */
[----:B------:R-:W-:Y:S01]  /*1b50*/  UTMALDG.3D.MULTICAST [UR32], [UR42], UR4, desc[UR30] ;  /* 0x00001e202a0073b4 */ /* 0x000fe20008011804 */
[----:B------:R-:W-:Y:S01]  /*1b60*/  UMOV UR13, UR36 ;  /* 0x00000024000d7c82 */ /* 0x000fe20008000000 */
[----:B------:R-:W-:Y:S01]  /*1b70*/  UMOV UR9, UR33 ;  /* 0x0000002100097c82 */ /* 0x000fe20008000000 */
[----:B------:R-:W-:Y:S01]  /*1b80*/  UMOV UR29, UR14 ;  /* 0x0000000e001d7c82 */ /* 0x000fe20008000000 */
[----:B------:R-:W-:Y:S01]  /*1b90*/  UTMALDG.3D [UR24], [UR40], desc[UR30] ;  /* 0x00001e18280075b4 */ /* 0x000fe20008011000 */
[----:B------:R-:W-:Y:S01]  /*1ba0*/  UTMALDG.3D [UR16], [UR40], desc[UR30] ;  /* 0x00001e10280075b4 */ /* 0x000fe20008011000 */
[----:B------:R2:W-:Y:S02]  /*1bb0*/  UTMALDG.4D.MULTICAST [UR8], [UR38], UR4, desc[UR30] ;  /* 0x00001e08260073b4 */ /* 0x0005e40008019804 */
[----:B--2---:R-:W-:-:S04]  /*1bc0*/  UIADD3 UR12, UPT, UPT, UR12, 0x1, URZ ;  /* 0x000000010c0c7890 */ /* 0x004fc8000fffe0ff */
[----:B------:R-:W-:-:S09]  /*1bd0*/  UISETP.NE.AND UP0, UPT, UR12, UR23, UPT ;  /* 0x000000170c00728c */ /* 0x000fd2000bf05270 */
[----:B---3--:R-:W-:Y:S05]  /*1be0*/  BRA.U UP0, `(.L_x_28) ;  /* 0xfffffffd00547547 */ /* 0x008fea000b83ffff */
.L_x_25:
[----:B------:R-:W-:Y:S01]  /*1bf0*/  LEA R8, R15, UR6, 0x3 ;  /* 0x000000060f087c11 */ /* 0x000fe2000f8e18ff */
[----:B------:R-:W-:Y:S01]  /*1c00*/  @!P1 SYNCS.ARRIVE.TRANS64.A1T0 RZ, [UR6+0x98], RZ ;  /* 0x000098ffffff99a7 */ /* 0x000fe20008100006 */
[----:B------:R-:W-:Y:S01]  /*1c10*/  SHF.L.U32 R5, R14, 0x1f, RZ ;  /* 0x0000001f0e057819 */ /* 0x000fe200000006ff */
[----:B------:R-:W-:-:S03]  /*1c20*/  NOP ;  /* 0x0000000000007918 */ /* 0x000fc60000000000 */
[----:B-12---:R-:W1:Y:S01]  /*1c30*/  SYNCS.PHASECHK.TRANS64.TRYWAIT P0, [R8+URZ+0xa0], R5 ;  /* 0x0000a005080075a7 */ /* 0x006e6200080011ff */
[----:B------:R-:W-:Y:S01]  /*1c40*/  LEA R4, R15, UR6, 0x4 ;  /* 0x000000060f047c11 */ /* 0x000fe2000f8e20ff */
[----:B-1----:R-:W-:Y:S06]  /*1c50*/  @!P0 BRA `(.L_x_29) ;  /* 0x0000006800f48947 */ /* 0x002fec0003800000 */
.L_x_129:
[----:B-1----:R-:W1:Y:S01]  /*1c60*/  LDS.128 R4, [R4+0x110] ;  /* 0x0001100004047984 */ /* 0x002e620000000c00 */
[----:B------:R-:W-:Y:S01]  /*1c70*/  ISETP.GE.AND P0, PT, R2, 0x1, PT ;  /* 0x000000010200780c */ /* 0x000fe20003f06270 */
[----:B------:R-:W-:Y:S01]  /*1c80*/  VIADD R8, R8, 0xb0 ;  /* 0x000000b008087836 */ /* 0x000fe20000000000 */
[----:B------:R-:W-:Y:S01]  /*1c90*/  @!PT LDS RZ, [RZ] ;  /* 0x00000000fffff984 */ /* 0x000fe20000000800 */
[----:B------:R-:W-:Y:S01]  /*1ca0*/  @!PT LDS RZ, [RZ] ;  /* 0x00000000fffff984 */ /* 0x000fe20000000800 */
[----:B------:R-:W-:Y:S01]  /*1cb0*/  @!PT LDS RZ, [RZ] ;  /* 0x00000000fffff984 */ /* 0x000fe20000000800 */
[----:B------:R-:W-:Y:S01]  /*1cc0*/  @!PT LDS RZ, [RZ] ;  /* 0x00000000fffff984 */ /* 0x000fe20000000800 */
[----:B------:R2:W-:Y:S06]  /*1cd0*/  MEMBAR.ALL.CTA ;  /* 0x0000000000007992 */ /* 0x0005ec0000008000 */
[----:B--2---:R-:W2:Y:S01]  /*1ce0*/  FENCE.VIEW.ASYNC.S ;  /* 0x00000000000073c6 */ /* 0x004ea20000000000 */
[----:B------:R-:W-:-:S04]  /*1cf0*/  PRMT R8, RZ, 0x654, R8 ;  /* 0x00000654ff087816 */ /* 0x000fc80000000008 */
[----:B--2---:R2:W-:Y:S01]  /*1d00*/  SYNCS.ARRIVE.TRANS64.RED.A1T0 RZ, [R8+URZ], RZ ;  /* 0x000000ff08ff79a7 */ /* 0x0045e200081004ff */
[----:B-1----:R-:W-:-:S13]  /*1d10*/  LOP3.LUT P2, RZ, R6, 0x1, RZ, 0xc0, !PT ;  /* 0x0000000106ff7812 */ /* 0x002fda000784c0ff */
[----:B------:R-:W-:Y:S01]  /*1d20*/  @P2 SHF.R.U32.HI R9, RZ, 0x10, R5 ;  /* 0x00000010ff092819 */ /* 0x000fe20000011605 */
[----:B------:R-:W-:Y:S01]  /*1d30*/  VOTEU.ANY UP0, P2 ;  /* 0x0000000000ff7886 */ /* 0x000fe20001000100 */
[----:B------:R-:W-:Y:S02]  /*1d40*/  @P2 MOV R11, R4 ;  /* 0x00000004000b2202 */ /* 0x000fe40000000f00 */
[----:B------:R-:W-:Y:S02]  /*1d50*/  @P2 R2UR.BROADCAST UR4, R9 ;  /* 0x00000000090422ca */ /* 0x000fe400008e0000 */
[----:B------:R-:W-:-:S11]  /*1d60*/  @P2 LOP3.LUT R10, R5, 0xffff, RZ, 0xc0, !PT ;  /* 0x0000ffff050a2812 */ /* 0x000fd600078ec0ff */
[----:B------:R-:W-:Y:S01]  /*1d70*/  @UP0 UMOV UR36, UR4 ;  /* 0x0000000400240c82 */ /* 0x000fe20008000000 */
[----:B--2---:R-:W-:Y:S05]  /*1d80*/  @!P0 BRA `(.L_x_30) ;  /* 0x0000000000b88947 */ /* 0x004fea0003800000 */
[----:B------:R-:W1:Y:S01]  /*1d90*/  LDC.64 R6, c[0x0][0xd18] ;  /* 0x00034600ff067b82 */ /* 0x000e620000000a00 */
[----:B------:R-:W-:-:S07]  /*1da0*/  ISETP.NE.AND P3, PT, R2, 0x1, PT ;  /* 0x000000010200780c */ /* 0x000fce0003f65270 */
[----:B------:R-:W2:Y:S08]  /*1db0*/  LDC.64 R8, c[0x0][0xd10] ;  /* 0x00034400ff087b82 */ /* 0x000eb00000000a00 */
[----:B------:R-:W3:Y:S08]  /*1dc0*/  LDC R17, c[0x0][0xd20] ;  /* 0x00034800ff117b82 */ /* 0x000ef00000000800 */
[----:B------:R-:W4:Y:S01]  /*1dd0*/  LDC R18, c[0x0][0xd0c] ;  /* 0x00034300ff127b82 */ /* 0x000f220000000800 */
[----:B-1----:R-:W-:Y:S01]  /*1de0*/  IMAD.HI.U32 R22, R0, R7, RZ ;  /* 0x0000000700167227 */ /* 0x002fe200078e00ff */
[----:B------:R-:W-:-:S06]  /*1df0*/  ISETP.NE.AND P0, PT, R6, 0x1, PT ;  /* 0x000000010600780c */ /* 0x000fcc0003f05270 */
[----:B------:R-:W1:Y:S01]  /*1e00*/  LDC.64 R4, c[0x0][0xd28] ;  /* 0x00034a00ff047b82 */ /* 0x000e620000000a00 */
[----:B--2---:R-:W-:-:S04]  /*1e10*/  IMAD.HI.U32 R20, R3, R8, RZ ;  /* 0x0000000803147227 */ /* 0x004fc800078e00ff */
[----:B------:R-:W-:Y:S01]  /*1e20*/  IMAD.HI.U32 R24, R11, R8, RZ ;  /* 0x000000080b187227 */ /* 0x000fe200078e00ff */
[----:B------:R-:W-:Y:S02]  /*1e30*/  SHF.R.U32.HI R20, RZ, R9, R20 ;  /* 0x00000009ff147219 */ /* 0x000fe40000011614 */
[----:B---3--:R-:W-:Y:S01]  /*1e40*/  SHF.R.U32.HI R19, RZ, R17, R22 ;  /* 0x00000011ff137219 */ /* 0x008fe20000011616 */
[----:B------:R-:W-:Y:S01]  /*1e50*/  IMAD.HI.U32 R22, R10, R7, RZ ;  /* 0x000000070a167227 */ /* 0x000fe200078e00ff */
[----:B------:R-:W-:Y:S02]  /*1e60*/  SHF.R.U32.HI R24, RZ, R9, R24 ;  /* 0x00000009ff187219 */ /* 0x000fe40000011618 */
[----:B------:R-:W-:Y:S02]  /*1e70*/  SEL R19, R0, R19, !P0 ;  /* 0x0000001300137207 */ /* 0x000fe40004000000 */
[----:B------:R-:W-:Y:S02]  /*1e80*/  SHF.R.U32.HI R17, RZ, R17, R22 ;  /* 0x00000011ff117219 */ /* 0x000fe40000011616 */
[----:B----4-:R-:W-:-:S02]  /*1e90*/  ISETP.NE.AND P1, PT, R18, 0x1, PT ;  /* 0x000000011200780c */ /* 0x010fc40003f25270 */
[----:B------:R-:W-:Y:S02]  /*1ea0*/  SEL R17, R10, R17, !P0 ;  /* 0x000000110a117207 */ /* 0x000fe40004000000 */
[----:B------:R-:W-:Y:S02]  /*1eb0*/  SEL R21, R3, R20, !P1 ;  /* 0x0000001403157207 */ /* 0x000fe40004800000 */
[----:B------:R-:W-:Y:S01]  /*1ec0*/  SEL R7, R11, R24, !P1 ;  /* 0x000000180b077207 */ /* 0x000fe20004800000 */
[----:B-1----:R-:W-:Y:S01]  /*1ed0*/  IMAD.HI.U32 R20, R19, R4, RZ ;  /* 0x0000000413147227 */ /* 0x002fe200078e00ff */
[----:B------:R-:W-:-:S03]  /*1ee0*/  IADD3 R9, PT, PT, -R17, RZ, RZ ;  /* 0x000000ff11097210 */ /* 0x000fc60007ffe1ff */
[----:B------:R-:W-:Y:S01]  /*1ef0*/  IMAD.HI.U32 R8, R21, R4, RZ ;  /* 0x0000000415087227 */ /* 0x000fe200078e00ff */
[----:B------:R-:W-:-:S03]  /*1f00*/  @P3 SHF.R.U32.HI R19, RZ, R5, R20 ;  /* 0x00000005ff133219 */ /* 0x000fc60000011614 */
[----:B------:R-:W-:Y:S01]  /*1f10*/  IMAD R9, R6, R9, R10 ;  /* 0x0000000906097224 */ /* 0x000fe200078e020a */
        /* <DEDUP_REMOVED lines=12> */
[----:B------:R-:W-:-:S05]  /*1fe0*/  @!P0 SEL R5, R7, R20, !P3 ;  /* 0x0000001407058207 */ /* 0x000fca0005800000 */
[--C-:B------:R-:W-:Y:S02]  /*1ff0*/  @!P0 IMAD.IADD R8, R8, 0x1, -R5.reuse ;  /* 0x0000000108088824 */ /* 0x100fe400078e0a05 */
[----:B------:R-:W-:Y:S01]  /*2000*/  @!P0 IMAD R5, R4, R21, R5 ;  /* 0x0000001504058224 */ /* 0x000fe200078e0205 */
[----:B------:R-:W-:Y:S01]  /*2010*/  IADD3 R4, PT, PT, -R7, RZ, RZ ;  /* 0x000000ff07047210 */ /* 0x000fe20007ffe1ff */
[----:B------:R-:W-:Y:S02]  /*2020*/  @!P0 IMAD R17, R2, R8, R7 ;  /* 0x0000000802118224 */ /* 0x000fe400078e0207 */
[----:B------:R-:W-:Y:S02]  /*2030*/  @!P0 IMAD.MOV.U32 R7, RZ, RZ, R5 ;  /* 0x000000ffff078224 */ /* 0x000fe400078e0005 */
[----:B------:R-:W-:Y:S02]  /*2040*/  IMAD R4, R18, R4, R11 ;  /* 0x0000000412047224 */ /* 0x000fe400078e020b */
[----:B------:R-:W-:-:S02]  /*2050*/  IMAD R10, R17, R6, R9 ;  /* 0x00000006110a7224 */ /* 0x000fc400078e0209 */
[----:B------:R-:W-:Y:S02]  /*2060*/  IMAD R11, R7, R18, R4 ;  /* 0x00000012070b7224 */ /* 0x000fe400078e0204 */
.L_x_30:
[----:B------:R-:W1:Y:S02]  /*2070*/  LDCU UR4, c[0x0][0xd30] ;  /* 0x0001a600ff0477ac */ /* 0x000e640008000800 */
[----:B-1----:R-:W-:-:S09]  /*2080*/  UISETP.NE.AND UP0, UPT, UR4, 0x1, UPT ;  /* 0x000000010400788c */ /* 0x002fd2000bf05270 */
[----:B------:R-:W-:Y:S05]  /*2090*/  BRA.U UP0, `(.L_x_31) ;  /* 0x0000000100407547 */ /* 0x000fea000b800000 */
[----:B------:R-:W1:Y:S08]  /*20a0*/  LDC.64 R6, c[0x0][0xd10] ;  /* 0x00034400ff067b82 */ /* 0x000e700000000a00 */
[----:B------:R-:W2:Y:S08]  /*20b0*/  LDC.64 R4, c[0x0][0xd18] ;  /* 0x00034600ff047b82 */ /* 0x000eb00000000a00 */
[----:B------:R-:W3:Y:S08]  /*20c0*/  LDC R8, c[0x0][0xd20] ;  /* 0x00034800ff087b82 */ /* 0x000ef00000000800 */
[----:B------:R-:W4:Y:S01]  /*20d0*/  LDC R18, c[0x0][0xd0c] ;  /* 0x00034300ff127b82 */ /* 0x000f220000000800 */
[----:B-1----:R-:W-:-:S05]  /*20e0*/  IMAD.HI.U32 R6, R11, R6, RZ ;  /* 0x000000060b067227 */ /* 0x002fca00078e00ff */
[----:B------:R-:W-:Y:S01]  /*20f0*/  SHF.R.U32.HI R6, RZ, R7, R6 ;  /* 0x00000007ff067219 */ /* 0x000fe20000011606 */
[----:B--2---:R-:W-:Y:S01]  /*2100*/  IMAD.HI.U32 R5, R10, R5, RZ ;  /* 0x000000050a057227 */ /* 0x004fe200078e00ff */
[----:B------:R-:W-:-:S04]  /*2110*/  ISETP.NE.AND P0, PT, R4, 0x1, PT ;  /* 0x000000010400780c */ /* 0x000fc80003f05270 */
[----:B---3--:R-:W-:-:S04]  /*2120*/  SHF.R.U32.HI R5, RZ, R8, R5 ;  /* 0x00000008ff057219 */ /* 0x008fc80000011605 */
[----:B------:R-:W-:Y:S02]  /*2130*/  SEL R5, R10, R5, !P0 ;  /* 0x000000050a057207 */ /* 0x000fe40004000000 */
[----:B----4-:R-:W-:-:S04]  /*2140*/  ISETP.NE.AND P1, PT, R18, 0x1, PT ;  /* 0x000000011200780c */ /* 0x010fc80003f25270 */
[----:B------:R-:W-:-:S05]  /*2150*/  SEL R6, R11, R6, !P1 ;  /* 0x000000060b067207 */ /* 0x000fca0004800000 */
[----:B------:R-:W-:Y:S02]  /*2160*/  IMAD.IADD R7, R5, 0x1, -R6 ;  /* 0x0000000105077824 */ /* 0x000fe400078e0a06 */
[----:B------:R-:W-:Y:S02]  /*2170*/  IMAD.IADD R5, R6, 0x1, -R5 ;  /* 0x0000000106057824 */ /* 0x000fe400078e0a05 */
[----:B------:R-:W-:Y:S02]  /*2180*/  IMAD R11, R7, R18, R11 ;  /* 0x00000012070b7224 */ /* 0x000fe400078e020b */
[----:B------:R-:W-:-:S07]  /*2190*/  IMAD R10, R5, R4, R10 ;  /* 0x00000004050a7224 */ /* 0x000fce00078e020a */
.L_x_31:
[----:B------:R-:W-:Y:S01]  /*21a0*/  VIADD R15, R15, 0x1 ;  /* 0x000000010f0f7836 */ /* 0x000fe20000000000 */
[----:B------:R-:W-:Y:S01]  /*21b0*/  PLOP3.LUT P1, PT, PT, PT, PT, 0x80, 0x8 ;  /* 0x000000000008781c */ /* 0x000fe20003f2f070 */
[----:B------:R-:W-:Y:S02]  /*21c0*/  IMAD.IADD R4, R11, 0x1, R62 ;  /* 0x000000010b047824 */ /* 0x000fe400078e023e */
[----:B------:R-:W-:Y:S01]  /*21d0*/  IMAD.IADD R20, R10, 0x1, R51 ;  /* 0x000000010a147824 */ /* 0x000fe200078e0233 */
[C---:B------:R-:W-:Y:S02]  /*21e0*/  ISETP.NE.AND P0, PT, R15.reuse, 0x2, PT ;  /* 0x000000020f00780c */ /* 0x040fe40003f05270 */
[----:B------:R-:W-:Y:S02]  /*21f0*/  R2UR UR11, R4 ;  /* 0x00000000040b72ca */ /* 0x000fe400000e0000 */
[----:B------:R-:W-:Y:S02]  /*2200*/  SEL R5, RZ, 0x1, P0 ;  /* 0x00000001ff057807 */ /* 0x000fe40000000000 */
[----:B------:R-:W-:-:S02]  /*2210*/  SEL R15, R15, RZ, P0 ;  /* 0x000000ff0f0f7207 */ /* 0x000fc40000000000 */
[----:B------:R-:W-:Y:S01]  /*2220*/  LOP3.LUT R14, R14, R5, RZ, 0x3c, !PT ;  /* 0x000000050e0e7212 */ /* 0x000fe200078e3cff */
[----:B------:R-:W-:Y:S08]  /*2230*/  @P2 BRA `(.L_x_32) ;  /* 0xfffffff400342947 */ /* 0x000ff0000383ffff */
[----:B------:R-:W-:Y:S01]  /*2240*/  UIADD3 UR6, UPT, UPT, UR6, 0x28, URZ ;  /* 0x0000002806067890 */ /* 0x000fe2000fffe0ff */
[----:B------:R-:W-:-:S03]  /*2250*/  SHF.L.U32 R3, R16, 0x1f, RZ ;  /* 0x0000001f10037819 */ /* 0x000fc600000006ff */
[----:B------:R-:W-:-:S09]  /*2260*/  ULEA UR4, UR14, UR6, 0x3 ;  /* 0x000000060e047291 */ /* 0x000fd2000f8e18ff */
[----:B------:R-:W1:Y:S02]  /*2270*/  SYNCS.PHASECHK.TRANS64.TRYWAIT P0, [UR4], R3 ;  /* 0x00000003ff0075a7 */ /* 0x000e640008001104 */
[----:B-1----:R-:W-:Y:S05]  /*2280*/  @!P0 BRA `(.L_x_33) ;  /* 0x00000064007c8947 */ /* 0x002fea0003800000 */
.L_x_131:
[----:B------:R-:W-:-:S04]  /*2290*/  UIADD3 UR5, UPT, UPT, UR14, 0x1, URZ ;  /* 0x000000010e057890 */ /* 0x000fc8000fffe0ff */
[----:B------:R-:W-:-:S04]  /*22a0*/  UISETP.NE.AND UP0, UPT, UR5, 0x5, UPT ;  /* 0x000000050500788c */ /* 0x000fc8000bf05270 */
[----:B------:R-:W-:Y:S02]  /*22b0*/  USEL UR7, URZ, 0x1, UP0 ;  /* 0x00000001ff077887 */ /* 0x000fe40008000000 */
[----:B------:R-:W-:-:S04]  /*22c0*/  USEL UR5, UR5, URZ, UP0 ;  /* 0x000000ff05057287 */ /* 0x000fc80008000000 */
[----:B------:R-:W-:Y:S01]  /*22d0*/  ULEA UR4, UR5, UR6, 0x3 ;  /* 0x0000000605047291 */ /* 0x000fe2000f8e18ff */
[----:B------:R-:W-:-:S04]  /*22e0*/  LOP3.LUT R2, R16, UR7, RZ, 0x3c, !PT ;  /* 0x0000000710027c12 */ /* 0x000fc8000f8e3cff */
[----:B-1----:R-:W-:-:S04]  /*22f0*/  SHF.L.U32 R3, R2, 0x1f, RZ ;  /* 0x0000001f02037819 */ /* 0x002fc800000006ff */
[----:B------:R-:W1:Y:S02]  /*2300*/  SYNCS.PHASECHK.TRANS64.TRYWAIT P0, [UR4], R3 ;  /* 0x00000003ff0075a7 */ /* 0x000e640008001104 */
[----:B-1----:R-:W-:Y:S05]  /*2310*/  @!P0 BRA `(.L_x_34) ;  /* 0x0000006400708947 */ /* 0x002fea0003800000 */
.L_x_133:
        /* <DEDUP_REMOVED lines=9> */
.L_x_135:
        /* <DEDUP_REMOVED lines=9> */
.L_x_137:
[----:B------:R-:W-:-:S04]  /*2440*/  UIADD3 UR5, UPT, UPT, UR5, 0x1, URZ ;  /* 0x0000000105057890 */ /* 0x000fc8000fffe0ff */
[----:B------:R-:W-:-:S04]  /*2450*/  UISETP.NE.AND UP0, UPT, UR5, 0x5, UPT ;  /* 0x000000050500788c */ /* 0x000fc8000bf05270 */
[----:B------:R-:W-:Y:S02]  /*2460*/  USEL UR4, URZ, 0x1, UP0 ;  /* 0x00000001ff047887 */ /* 0x000fe40008000000 */
[----:B------:R-:W-:-:S04]  /*2470*/  USEL UR5, UR5, URZ, UP0 ;  /* 0x000000ff05057287 */ /* 0x000fc80008000000 */
[----:B------:R-:W-:Y:S01]  /*2480*/  ULEA UR5, UR5, UR6, 0x3 ;  /* 0x0000000605057291 */ /* 0x000fe2000f8e18ff */
[----:B-1----:R-:W-:-:S04]  /*2490*/  LOP3.LUT R3, R2, UR4, RZ, 0x3c, !PT ;  /* 0x0000000402037c12 */ /* 0x002fc8000f8e3cff */
[----:B------:R-:W-:Y:S01]  /*24a0*/  SHF.L.U32 R3, R3, 0x1f, RZ ;  /* 0x0000001f03037819 */ /* 0x000fe200000006ff */
[----:B------:R-:W-:-:S07]  /*24b0*/  IMAD.U32 R0, RZ, RZ, UR5 ;  /* 0x00000005ff007e24 */ /* 0x000fce000f8e00ff */
.L_x_37:
[----:B-1----:R1:W2:Y:S02]  /*24c0*/  SYNCS.PHASECHK.TRANS64.TRYWAIT P0, [R0+URZ], R3 ;  /* 0x00000003000075a7 */ /* 0x0022a400080011ff */
[----:B--2---:R-:W-:Y:S05]  /*24d0*/  @!P0 NANOSLEEP.SYNCS 0x989680 ;  /* 0x009896800000895d */ /* 0x004fea0003900000 */
[----:B------:R-:W2:Y:S02]  /*24e0*/  @!P0 SYNCS.PHASECHK.TRANS64 P0, [R0+URZ], R3 ;  /* 0x00000003000085a7 */ /* 0x000ea400080010ff */
[----:B--2-4-:R-:W-:Y:S05]  /*24f0*/  @P0 EXIT ;  /* 0x000000000000094d */ /* 0x014fea0003800000 */
[----:B------:R-:W-:Y:S05]  /*2500*/  BRA `(.L_x_37) ;  /* 0xfffffffc00ec7947 */ /* 0x000fea000383ffff */
.L_x_22:
[----:B------:R-:W-:-:S04]  /*2510*/  UISETP.NE.AND UP1, UPT, UR37, URZ, UPT ;  /* 0x000000ff2500728c */ /* 0x000fc8000bf25270 */
[----:B------:R-:W-:-:S09]  /*2520*/  UISETP.NE.OR UP1, UPT, UR8, 0x1, UP1 ;  /* 0x000000010800788c */ /* 0x000fd20008f25670 */
[----:B------:R-:W-:Y:S05]  /*2530*/  BRA.U UP1, `(.L_x_38) ;  /* 0x0000000501487547 */ /* 0x000fea000b800000 */
[----:B------:R-:W-:Y:S01]  /*2540*/  ISETP.GE.U32.AND P2, PT, R3, 0x2, PT ;  /* 0x000000020300780c */ /* 0x000fe20003f46070 */
[----:B------:R-:W-:Y:S01]  /*2550*/  IMAD.MOV.U32 R12, RZ, RZ, 0x1 ;  /* 0x00000001ff0c7424 */ /* 0x000fe200078e00ff */
[----:B------:R-:W-:Y:S02]  /*2560*/  CS2R R10, SRZ ;  /* 0x00000000000a7805 */ /* 0x000fe4000001ff00 */
[----:B------:R-:W-:Y:S01]  /*2570*/  CS2R R8, SRZ ;  /* 0x0000000000087805 */ /* 0x000fe2000001ff00 */
[----:B------:R-:W-:Y:S01]  /*2580*/  UMOV UR4, 0x400 ;  /* 0x0000040000047882 */ /* 0x000fe20000000000 */
[----:B------:R-:W-:Y:S01]  /*2590*/  UMOV UR6, URZ ;  /* 0x000000ff00067c82 */ /* 0x000fe20008000000 */
[----:B------:R-:W-:-:S12]  /*25a0*/  ULEA UR37, UR37, UR4, 0x18 ;  /* 0x0000000425257291 */ /* 0x000fd8000f8ec0ff */
.L_x_42:
[----:B------:R-:W-:Y:S02]  /*25b0*/  LEA R0, R8, UR37, 0x3 ;  /* 0x0000002508007c11 */ /* 0x000fe4000f8e18ff */
[----:B------:R-:W-:-:S03]  /*25c0*/  SHF.L.U32 R5, R9, 0x1f, RZ ;  /* 0x0000001f09057819 */ /* 0x000fc600000006ff */
[----:B------:R-:W-:Y:S01]  /*25d0*/  VIADD R4, R0, 0xf0 ;  /* 0x000000f000047836 */ /* 0x000fe20000000000 */
[----:B------:R-:W1:Y:S02]  /*25e0*/  SYNCS.PHASECHK.TRANS64.TRYWAIT P0, [R0+URZ+0xe0], R5 ;  /* 0x0000e005000075a7 */ /* 0x000e6400080011ff */
[----:B-1----:R-:W-:Y:S05]  /*25f0*/  @!P0 BRA `(.L_x_39) ;  /* 0x0000006400008947 */ /* 0x002fea0003800000 */
.L_x_138:
[----:B------:R-:W-:Y:S01]  /*2600*/  ULEA UR5, UR6, UR37, 0x3 ;  /* 0x0000002506057291 */ /* 0x000fe2000f8e18ff */
[----:B------:R-:W-:Y:S01]  /*2610*/  PRMT R4, RZ, 0x654, R4 ;  /* 0x00000654ff047816 */ /* 0x000fe20000000004 */
[----:B-1----:R-:W-:Y:S01]  /*2620*/  @!P2 IMAD.MOV.U32 R5, RZ, RZ, 0x10 ;  /* 0x00000010ff05a424 */ /* 0x002fe200078e00ff */
[----:B------:R-:W-:Y:S01]  /*2630*/  SHF.L.U32 R7, R12, 0x1f, RZ ;  /* 0x0000001f0c077819 */ /* 0x000fe200000006ff */
[----:B------:R-:W-:Y:S01]  /*2640*/  UIADD3 UR4, UPT, UPT, UR5, 0xa0, URZ ;  /* 0x000000a005047890 */ /* 0x000fe2000fffe0ff */
[----:B------:R1:W-:Y:S05]  /*2650*/  SYNCS.ARRIVE.TRANS64.RED.A1T0 RZ, [R4+URZ], RZ ;  /* 0x000000ff04ff79a7 */ /* 0x0003ea00081004ff */
[----:B------:R-:W-:Y:S01]  /*2660*/  IMAD.U32 R0, RZ, RZ, UR4 ;  /* 0x00000004ff007e24 */ /* 0x000fe2000f8e00ff */
[----:B------:R-:W2:Y:S04]  /*2670*/  SYNCS.PHASECHK.TRANS64.TRYWAIT P0, [UR5+0xb0], R7 ;  /* 0x0000b007ff0075a7 */ /* 0x000ea80008001105 */
[----:B------:R-:W-:Y:S01]  /*2680*/  PRMT R13, R3, 0x654, R0 ;  /* 0x00000654030d7816 */ /* 0x000fe20000000000 */
[----:B-12---:R-:W-:Y:S06]  /*2690*/  @!P0 BRA `(.L_x_40) ;  /* 0x0000006000ec8947 */ /* 0x006fec0003800000 */
.L_x_140:
[----:B------:R-:W-:Y:S01]  /*26a0*/  ULEA UR4, UR6, UR37, 0x4 ;  /* 0x0000002506047291 */ /* 0x000fe2000f8e20ff */
[----:B---3--:R-:W-:Y:S01]  /*26b0*/  SEL R2, R13, R2, !P2 ;  /* 0x000000020d027207 */ /* 0x008fe20005000000 */
[----:B------:R-:W-:Y:S01]  /*26c0*/  UIADD3 UR5, UPT, UPT, UR5, 0xa0, URZ ;  /* 0x000000a005057890 */ /* 0x000fe2000fffe0ff */
[----:B-1----:R-:W-:Y:S01]  /*26d0*/  LEA R0, R11, UR37, 0x3 ;  /* 0x000000250b007c11 */ /* 0x002fe2000f8e18ff */
[----:B------:R-:W-:Y:S01]  /*26e0*/  UIADD3 UR4, UPT, UPT, UR4, 0x110, URZ ;  /* 0x0000011004047890 */ /* 0x000fe2000fffe0ff */
[----:B------:R1:W-:Y:S01]  /*26f0*/  @!P2 SYNCS.ARRIVE.TRANS64.RED RZ, [R2+URZ], R5 ;  /* 0x0000000502ffa9a7 */ /* 0x0003e200080004ff */
[----:B------:R-:W-:Y:S01]  /*2700*/  UIADD3 UR6, UPT, UPT, UR6, 0x1, URZ ;  /* 0x0000000106067890 */ /* 0x000fe2000fffe0ff */
[----:B------:R-:W-:-:S03]  /*2710*/  VIADD R8, R8, 0x1 ;  /* 0x0000000108087836 */ /* 0x000fc60000000000 */
[----:B------:R-:W-:Y:S02]  /*2720*/  UISETP.NE.AND UP0, UPT, UR6, 0x2, UPT ;  /* 0x000000020600788c */ /* 0x000fe4000bf05270 */
[----:B------:R-:W-:Y:S01]  /*2730*/  ISETP.NE.AND P0, PT, R8, 0x2, PT ;  /* 0x000000020800780c */ /* 0x000fe20003f05270 */
[----:B------:R-:W-:Y:S06]  /*2740*/  UGETNEXTWORKID.BROADCAST [UR4], [UR5] ;  /* 0x00000000040073ca */ /* 0x000fec0008000100 */
[----:B------:R-:W-:Y:S02]  /*2750*/  USEL UR4, URZ, 0x1, UP0 ;  /* 0x00000001ff047887 */ /* 0x000fe40008000000 */
[----:B------:R-:W-:-:S04]  /*2760*/  USEL UR6, UR6, URZ, UP0 ;  /* 0x000000ff06067287 */ /* 0x000fc80008000000 */
[----:B------:R-:W-:Y:S02]  /*2770*/  LOP3.LUT R12, R12, UR4, RZ, 0x3c, !PT ;  /* 0x000000040c0c7c12 */ /* 0x000fe4000f8e3cff */
[----:B-1----:R-:W-:-:S04]  /*2780*/  SHF.L.U32 R5, R10, 0x1f, RZ ;  /* 0x0000001f0a057819 */ /* 0x002fc800000006ff */
[----:B------:R-:W1:Y:S02]  /*2790*/  SYNCS.PHASECHK.TRANS64.TRYWAIT P1, [R0+URZ+0xa0], R5 ;  /* 0x0000a005000075a7 */ /* 0x000e6400080211ff */
[----:B-1----:R-:W-:Y:S05]  /*27a0*/  @!P1 BRA `(.L_x_41) ;  /* 0x0000006000c09947 */ /* 0x002fea0003800000 */
.L_x_141:
[C---:B------:R-:W-:Y:S01]  /*27b0*/  LEA R4, R11.reuse, UR37, 0x4 ;  /* 0x000000250b047c11 */ /* 0x040fe2000f8e20ff */
[----:B-1----:R-:W-:Y:S01]  /*27c0*/  VIADD R0, R0, 0xb0 ;  /* 0x000000b000007836 */ /* 0x002fe20000000000 */
[----:B------:R-:W-:Y:S01]  /*27d0*/  SEL R8, R8, RZ, P0 ;  /* 0x000000ff08087207 */ /* 0x000fe20000000000 */
[----:B------:R-:W-:-:S03]  /*27e0*/  VIADD R11, R11, 0x1 ;  /* 0x000000010b0b7836 */ /* 0x000fc60000000000 */
[----:B------:R-:W1:Y:S01]  /*27f0*/  LDS.128 R4, [R4+0x110] ;  /* 0x0001100004047984 */ /* 0x000e620000000c00 */
[----:B------:R-:W-:Y:S02]  /*2800*/  PRMT R0, RZ, 0x654, R0 ;  /* 0x00000654ff007816 */ /* 0x000fe40000000000 */
[C---:B------:R-:W-:Y:S01]  /*2810*/  ISETP.NE.AND P1, PT, R11.reuse, 0x2, PT ;  /* 0x000000020b00780c */ /* 0x040fe20003f25270 */
[----:B------:R-:W-:Y:S01]  /*2820*/  @!PT LDS RZ, [RZ] ;  /* 0x00000000fffff984 */ /* 0x000fe20000000800 */
[----:B------:R-:W-:Y:S01]  /*2830*/  @!PT LDS RZ, [RZ] ;  /* 0x00000000fffff984 */ /* 0x000fe20000000800 */
[----:B------:R-:W-:Y:S01]  /*2840*/  @!PT LDS RZ, [RZ] ;  /* 0x00000000fffff984 */ /* 0x000fe20000000800 */
[----:B------:R-:W-:Y:S01]  /*2850*/  @!PT LDS RZ, [RZ] ;  /* 0x00000000fffff984 */ /* 0x000fe20000000800 */
[----:B------:R2:W-:Y:S06]  /*2860*/  MEMBAR.ALL.CTA ;  /* 0x0000000000007992 */ /* 0x0005ec0000008000 */
[----:B--2---:R-:W2:Y:S01]  /*2870*/  FENCE.VIEW.ASYNC.S ;  /* 0x00000000000073c6 */ /* 0x004ea20000000000 */
[----:B------:R-:W-:Y:S01]  /*2880*/  SEL R11, R11, RZ, P1 ;  /* 0x000000ff0b0b7207 */ /* 0x000fe20000800000 */
[----:B--2---:R2:W-:Y:S01]  /*2890*/  SYNCS.ARRIVE.TRANS64.RED.A1T0 RZ, [R0+URZ], RZ ;  /* 0x000000ff00ff79a7 */ /* 0x0045e200081004ff */
[----:B-1----:R-:W-:-:S02]  /*28a0*/  LOP3.LUT P3, RZ, R6, 0x1, RZ, 0xc0, !PT ;  /* 0x0000000106ff7812 */ /* 0x002fc4000786c0ff */
[----:B------:R-:W-:-:S04]  /*28b0*/  SEL R5, RZ, 0x1, P1 ;  /* 0x00000001ff057807 */ /* 0x000fc80000800000 */
[----:B------:R-:W-:Y:S02]  /*28c0*/  LOP3.LUT R10, R10, R5, RZ, 0x3c, !PT ;  /* 0x000000050a0a7212 */ /* 0x000fe400078e3cff */
[----:B--2---:R-:W-:-:S04]  /*28d0*/  SEL R0, RZ, 0x1, P0 ;  /* 0x00000001ff007807 */ /* 0x004fc80000000000 */
[----:B------:R-:W-:Y:S01]  /*28e0*/  LOP3.LUT R9, R9, R0, RZ, 0x3c, !PT ;  /* 0x0000000009097212 */ /* 0x000fe200078e3cff */
[----:B------:R-:W-:Y:S06]  /*28f0*/  @P3 BRA `(.L_x_42) ;  /* 0xfffffffc002c3947 */ /* 0x000fec000383ffff */
[----:B------:R-:W-:Y:S01]  /*2900*/  ULEA UR5, UR6, UR37, 0x3 ;  /* 0x0000002506057291 */ /* 0x000fe2000f8e18ff */
[----:B------:R-:W-:-:S08]  /*2910*/  SHF.L.U32 R3, R12, 0x1f, RZ ;  /* 0x0000001f0c037819 */ /* 0x000fd000000006ff */
[----:B------:R-:W1:Y:S02]  /*2920*/  SYNCS.PHASECHK.TRANS64 P0, [UR5+0xb0], R3 ;  /* 0x0000b003ff0075a7 */ /* 0x000e640008001005 */
[----:B-1----:R-:W-:Y:S05]  /*2930*/  @P0 BRA `(.L_x_43) ;  /* 0x0000000000080947 */ /* 0x002fea0003800000 */
[----:B------:R-:W1:Y:S02]  /*2940*/  SYNCS.PHASECHK.TRANS64.TRYWAIT P0, [UR5+0xb0], R3 ;  /* 0x0000b003ff0075a7 */ /* 0x000e640008001105 */
[----:B-1----:R-:W-:Y:S05]  /*2950*/  @!P0 BRA `(.L_x_44) ;  /* 0x0000006000688947 */ /* 0x002fea0003800000 */
.L_x_43:
[----:B------:R-:W-:-:S04]  /*2960*/  UIADD3 UR4, UPT, UPT, UR6, 0x1, URZ ;  /* 0x0000000106047890 */ /* 0x000fc8000fffe0ff */
[----:B------:R-:W-:-:S04]  /*2970*/  UISETP.NE.AND UP0, UPT, UR4, 0x2, UPT ;  /* 0x000000020400788c */ /* 0x000fc8000bf05270 */
[----:B------:R-:W-:Y:S02]  /*2980*/  USEL UR7, URZ, 0x1, UP0 ;  /* 0x00000001ff077887 */ /* 0x000fe40008000000 */
[----:B------:R-:W-:-:S04]  /*2990*/  USEL UR4, UR4, URZ, UP0 ;  /* 0x000000ff04047287 */ /* 0x000fc80008000000 */
[----:B------:R-:W-:Y:S01]  /*29a0*/  ULEA UR4, UR4, UR37, 0x3 ;  /* 0x0000002504047291 */ /* 0x000fe2000f8e18ff */
[----:B-1----:R-:W-:-:S04]  /*29b0*/  LOP3.LUT R3, R12, UR7, RZ, 0x3c, !PT ;  /* 0x000000070c037c12 */ /* 0x002fc8000f8e3cff */
[----:B------:R-:W-:-:S04]  /*29c0*/  SHF.L.U32 R0, R3, 0x1f, RZ ;  /* 0x0000001f03007819 */ /* 0x000fc800000006ff */
[----:B------:R-:W1:Y:S02]  /*29d0*/  SYNCS.PHASECHK.TRANS64 P0, [UR4+0xb0], R0 ;  /* 0x0000b000ff0075a7 */ /* 0x000e640008001004 */
[----:B-1----:R-:W-:Y:S05]  /*29e0*/  @P0 EXIT ;  /* 0x000000000000094d */ /* 0x002fea0003800000 */
[----:B------:R-:W-:Y:S02]  /*29f0*/  SHF.L.U32 R3, R3, 0x1f, RZ ;  /* 0x0000001f03037819 */ /* 0x000fe400000006ff */
[----:B------:R-:W-:-:S07]  /*2a00*/  MOV R0, UR4 ;  /* 0x0000000400007c02 */ /* 0x000fce0008000f00 */
.L_x_45:
[----:B-1----:R1:W2:Y:S02]  /*2a10*/  SYNCS.PHASECHK.TRANS64.TRYWAIT P0, [R0+URZ+0xb0], R3 ;  /* 0x0000b003000075a7 */ /* 0x0022a400080011ff */
[----:B--2---:R-:W-:Y:S05]  /*2a20*/  @!P0 NANOSLEEP.SYNCS 0x989680 ;  /* 0x009896800000895d */ /* 0x004fea0003900000 */
[----:B------:R-:W2:Y:S02]  /*2a30*/  @!P0 SYNCS.PHASECHK.TRANS64 P0, [R0+URZ+0xb0], R3 ;  /* 0x0000b003000085a7 */ /* 0x000ea400080010ff */
[----:B--2---:R-:W-:Y:S05]  /*2a40*/  @P0 EXIT ;  /* 0x000000000000094d */ /* 0x004fea0003800000 */
[----:B------:R-:W-:Y:S05]  /*2a50*/  BRA `(.L_x_45) ;  /* 0xfffffffc00ec7947 */ /* 0x000fea000383ffff */
.L_x_38:
[----:B------:R-:W-:Y:S05]  /*2a60*/  BRA.U UP4, `(.L_x_46) ;  /* 0x0000000d04b87547 */ /* 0x000fea000b800000 */
[----:B------:R-:W-:Y:S01]  /*2a70*/  UMOV UR4, 0x40 ;  /* 0x0000004000047882 */ /* 0x000fe20000000000 */
[----:B------:R-:W-:Y:S01]  /*2a80*/  NOP ;  /* 0x0000000000007918 */ /* 0x000fe20000000000 */
[----:B------:R-:W-:Y:S01]  /*2a90*/  ULEA UR4, UR37, UR4, 0x18 ;  /* 0x0000000425047291 */ /* 0x000fe2000f8ec0ff */
[----:B------:R-:W-:Y:S02]  /*2aa0*/  UMOV UR5, 0x400 ;  /* 0x0000040000057882 */ /* 0x000fe40000000000 */
[----:B------:R-:W-:-:S06]  /*2ab0*/  ULEA UR37, UR37, UR5, 0x18 ;  /* 0x0000000525257291 */ /* 0x000fcc000f8ec0ff */
[----:B---3--:R-:W1:Y:S02]  /*2ac0*/  LDS.U8 R2, [UR4+0x1c] ;  /* 0x00001c04ff027984 */ /* 0x008e640008000000 */
[----:B-1----:R-:W-:-:S13]  /*2ad0*/  ISETP.NE.AND P0, PT, R2, RZ, PT ;  /* 0x000000ff0200720c */ /* 0x002fda0003f05270 */
[----:B------:R-:W-:Y:S05]  /*2ae0*/  @P0 BRA `(.L_x_47) ;  /* 0x0000000000580947 */ /* 0x000fea0003800000 */
[----:B------:R-:W-:-:S13]  /*2af0*/  ELECT P0, URZ, PT ;  /* 0x0000000000ff782f */ /* 0x000fda0003800000 */
[----:B------:R-:W-:Y:S05]  /*2b00*/  @!P0 BRA `(.L_x_48) ;  /* 0x0000000000608947 */ /* 0x000fea0003800000 */
[----:B------:R-:W-:Y:S01]  /*2b10*/  UMOV UR5, 0x10 ;  /* 0x0000001000057882 */ /* 0x000fe20000000000 */
[----:B------:R-:W-:Y:S01]  /*2b20*/  HFMA2 R2, -RZ, RZ, 0, 5.9604644775390625e-08 ;  /* 0x00000001ff027431 */ /* 0x000fe200000001ff */
[----:B------:R-:W-:-:S03]  /*2b30*/  MOV R3, 0xffff ;  /* 0x0000ffff00037802 */ /* 0x000fc60000000f00 */
[----:B------:R-:W-:Y:S04]  /*2b40*/  DEPBAR.LE SB1, 0x36 ;  /* 0x00009d800000791a */ /* 0x000fe80000000000 */
[----:B------:R-:W1:Y:S02]  /*2b50*/  UTCATOMSWS.FIND_AND_SET.ALIGN UP0, UR5, UR5 ;  /* 0x00000005000575e3 */ /* 0x000e640008000800 */
[----:B-1----:R-:W-:Y:S01]  /*2b60*/  MOV R4, UR5 ;  /* 0x0000000500047c02 */ /* 0x002fe20008000f00 */
[----:B------:R-:W-:Y:S06]  /*2b70*/  BRA.U UP0, `(.L_x_49) ;  /* 0x0000000100187547 */ /* 0x000fec000b800000 */
.L_x_50:
[----:B------:R-:W-:Y:S05]  /*2b80*/  NANOSLEEP 0x64 ;  /* 0x000000640000795d */ /* 0x000fea0003800000 */
[----:B------:R-:W-:-:S05]  /*2b90*/  UMOV UR5, 0x10 ;  /* 0x0000001000057882 */ /* 0x000fca0000000000 */
[----:B------:R-:W-:Y:S04]  /*2ba0*/  DEPBAR.LE SB1, 0x36 ;  /* 0x00009d800000791a */ /* 0x000fe80000000000 */
[----:B------:R-:W1:Y:S02]  /*2bb0*/  UTCATOMSWS.FIND_AND_SET.ALIGN UP0, UR5, UR5 ;  /* 0x00000005000575e3 */ /* 0x000e640008000800 */
[----:B-1----:R-:W-:Y:S01]  /*2bc0*/  MOV R4, UR5 ;  /* 0x0000000500047c02 */ /* 0x002fe20008000f00 */
[----:B------:R-:W-:Y:S05]  /*2bd0*/  BRA.U !UP0, `(.L_x_50) ;  /* 0xfffffffd08e87547 */ /* 0x000fea000b83ffff */
.L_x_49:
[-C--:B------:R-:W-:Y:S02]  /*2be0*/  SHF.L.U32 R3, R3, R4.reuse, RZ ;  /* 0x0000000403037219 */ /* 0x080fe400000006ff */
[----:B------:R-:W-:Y:S01]  /*2bf0*/  SHF.L.U32 R2, R2, R4, RZ ;  /* 0x0000000402027219 */ /* 0x000fe200000006ff */
[----:B------:R-:W-:Y:S02]  /*2c00*/  IMAD.SHL.U32 R4, R4, 0x20, RZ ;  /* 0x0000002004047824 */ /* 0x000fe400078e00ff */
[----:B------:R1:W-:Y:S04]  /*2c10*/  ATOMS.OR RZ, [UR4+0x14], R3 ;  /* 0x00001403ffff798c */ /* 0x0003e8000b000004 */
[----:B------:R1:W-:Y:S04]  /*2c20*/  ATOMS.OR RZ, [UR4+0x18], R2 ;  /* 0x00001802ffff798c */ /* 0x0003e8000b000004 */
[----:B------:R1:W-:Y:S01]  /*2c30*/  STS [UR37+0x130], R4 ;  /* 0x00013004ff007988 */ /* 0x0003e20008000825 */
[----:B------:R-:W-:Y:S05]  /*2c40*/  BRA `(.L_x_48) ;  /* 0x0000000000107947 */ /* 0x000fea0003800000 */
.L_x_47:
[----:B------:R-:W-:-:S05]  /*2c50*/  MOV R2, 0xffffffff ;  /* 0xffffffff00027802 */ /* 0x000fca0000000f00 */
[----:B------:R1:W-:Y:S02]  /*2c60*/  STS [UR37+0x130], R2 ;  /* 0x00013002ff007988 */ /* 0x0003e40008000825 */
[----:B-1----:R-:W-:Y:S02]  /*2c70*/  MOV R2, 0x2c90 ;  /* 0x00002c9000027802 */ /* 0x002fe40000000f00 */
[----:B-----5:R-:W-:Y:S05]  /*2c80*/  CALL.REL.NOINC `($__internal_1_$__cuda_sm10x_tcgen05_guardrail_trap_phase_invalid_during_alloc) ;  /* 0x0000006400847944 */ /* 0x020fea0003c00000 */
.L_x_48:
[----:B------:R-:W-:Y:S05]  /*2c90*/  WARPSYNC.ALL ;  /* 0x0000000000007948 */ /* 0x000fea0003800000 */
[----:B------:R-:W2:Y:S01]  /*2ca0*/  S2UR UR4, SR_CgaCtaId ;  /* 0x00000000000479c3 */ /* 0x000ea20000008800 */
[----:B------:R-:W-:Y:S01]  /*2cb0*/  UMOV UR5, 0x400 ;  /* 0x0000040000057882 */ /* 0x000fe20000000000 */
[----:B------:R-:W-:-:S06]  /*2cc0*/  NOP ;  /* 0x0000000000007918 */ /* 0x000fcc0000000000 */
[----:B------:R-:W-:Y:S06]  /*2cd0*/  BAR.ARV 0x6, 0xa0 ;  /* 0x0182800000007b1d */ /* 0x000fec0000002000 */
[----:B------:R-:W3:Y:S01]  /*2ce0*/  LDCU UR13, c[0x0][0x38c] ;  /* 0x00007180ff0d77ac */ /* 0x000ee20008000800 */
[----:B------:R-:W-:Y:S01]  /*2cf0*/  LOP3.LUT R0, R0, 0xffff, RZ, 0xc0, !PT ;  /* 0x0000ffff00007812 */ /* 0x000fe200078ec0ff */
[----:B------:R-:W-:Y:S01]  /*2d00*/  IMAD.MOV.U32 R11, RZ, RZ, 0x1 ;  /* 0x00000001ff0b7424 */ /* 0x000fe200078e00ff */
[----:B------:R-:W-:Y:S01]  /*2d10*/  CS2R R8, SRZ ;  /* 0x0000000000087805 */ /* 0x000fe2000001ff00 */
[----:B------:R-:W-:Y:S01]  /*2d20*/  UISETP.LT.AND UP0, UPT, UR23, 0x1, UPT ;  /* 0x000000011700788c */ /* 0x000fe2000bf01270 */
[----:B------:R-:W-:Y:S01]  /*2d30*/  R2UR UR8, R0 ;  /* 0x00000000000872ca */ /* 0x000fe200000e0000 */
[----:B------:R-:W-:Y:S01]  /*2d40*/  IMAD.MOV.U32 R10, RZ, RZ, RZ ;  /* 0x000000ffff0a7224 */ /* 0x000fe200078e00ff */
[----:B------:R-:W-:Y:S01]  /*2d50*/  UMOV UR18, URZ ;  /* 0x000000ff00127c82 */ /* 0x000fe20008000000 */
[----:B------:R-:W-:-:S02]  /*2d60*/  USEL UR9, UR23, 0x1, !UP0 ;  /* 0x0000000117097887 */ /* 0x000fc4000c000000 */
[----:B--2---:R-:W-:Y:S01]  /*2d70*/  ULEA UR4, UR4, UR5, 0x18 ;  /* 0x0000000504047291 */ /* 0x004fe2000f8ec0ff */
[----:B------:R-:W-:Y:S01]  /*2d80*/  UMOV UR17, URZ ;  /* 0x000000ff00117c82 */ /* 0x000fe20008000000 */
[----:B------:R-:W-:Y:S02]  /*2d90*/  UIADD3 UR9, UPT, UPT, -UR9, URZ, URZ ;  /* 0x000000ff09097290 */ /* 0x000fe4000fffe1ff */
[----:B------:R-:W-:Y:S02]  /*2da0*/  UIADD3 UR10, UPT, UPT, UR4, 0x8400, URZ ;  /* 0x00008400040a7890 */ /* 0x000fe4000fffe0ff */
[----:B------:R-:W-:-:S03]  /*2db0*/  UIADD3 UR11, UPT, UPT, UR4, 0x1c400, URZ ;  /* 0x0001c400040b7890 */ /* 0x000fc6000fffe0ff */
[----:B-1----:R-:W1:Y:S01]  /*2dc0*/  LDS R2, [UR4+0x130] ;  /* 0x00013004ff027984 */ /* 0x002e620008000800 */
[----:B------:R-:W-:Y:S02]  /*2dd0*/  UIADD3 UR12, UPT, UPT, UR4, 0x30400, URZ ;  /* 0x00030400040c7890 */ /* 0x000fe4000fffe0ff */
[----:B------:R-:W-:Y:S02]  /*2de0*/  USHF.R.U32.HI UR10, URZ, 0x4, UR10 ;  /* 0x00000004ff0a7899 */ /* 0x000fe4000801160a */
[----:B------:R-:W-:Y:S02]  /*2df0*/  USHF.R.U32.HI UR11, URZ, 0x4, UR11 ;  /* 0x00000004ff0b7899 */ /* 0x000fe4000801160b */
[----:B------:R-:W-:Y:S02]  /*2e00*/  USHF.R.U32.HI UR12, URZ, 0x4, UR12 ;  /* 0x00000004ff0c7899 */ /* 0x000fe4000801160c */
[----:B------:R-:W-:Y:S02]  /*2e10*/  ULOP3.LUT UR10, UR10, 0x3fff, URZ, 0xc0, !UPT ;  /* 0x00003fff0a0a7892 */ /* 0x000fe4000f8ec0ff */
[----:B------:R-:W-:-:S02]  /*2e20*/  ULOP3.LUT UR11, UR11, 0x3fff, URZ, 0xc0, !UPT ;  /* 0x00003fff0b0b7892 */ /* 0x000fc4000f8ec0ff */
[----:B------:R-:W-:Y:S02]  /*2e30*/  ULOP3.LUT UR12, UR12, 0x3fff, URZ, 0xc0, !UPT ;  /* 0x00003fff0c0c7892 */ /* 0x000fe4000f8ec0ff */
[----:B------:R-:W-:Y:S02]  /*2e40*/  ULOP3.LUT UR10, UR10, 0x10000, URZ, 0xfc, !UPT ;  /* 0x000100000a0a7892 */ /* 0x000fe4000f8efcff */
[----:B------:R-:W-:Y:S02]  /*2e50*/  ULOP3.LUT UR11, UR11, 0x10000, URZ, 0xfc, !UPT ;  /* 0x000100000b0b7892 */ /* 0x000fe4000f8efcff */
[----:B------:R-:W-:Y:S02]  /*2e60*/  ULOP3.LUT UR12, UR12, 0x10000, URZ, 0xfc, !UPT ;  /* 0x000100000c0c7892 */ /* 0x000fe4000f8efcff */
[----:B---3--:R-:W-:Y:S01]  /*2e70*/  UISETP.GE.AND UP0, UPT, UR13, 0x1, UPT ;  /* 0x000000010d00788c */ /* 0x008fe2000bf06270 */
[----:B-1----:R-:W-:Y:S01]  /*2e80*/  R2UR UR19, R2 ;  /* 0x00000000021372ca */ /* 0x002fe200000e0000 */
[----:B------:R-:W-:-:S05]  /*2e90*/  IMAD.MOV.U32 R2, RZ, RZ, 0x810 ;  /* 0x00000810ff027424 */ /* 0x000fca00078e00ff */
[C---:B------:R-:W-:Y:S02]  /*2ea0*/  R2UR UR7, R2.reuse ;  /* 0x00000000020772ca */ /* 0x040fe400000e0000 */
[C---:B------:R-:W-:Y:S02]  /*2eb0*/  R2UR UR6, R2.reuse ;  /* 0x00000000020672ca */ /* 0x040fe400000e0000 */
[----:B------:R-:W-:-:S03]  /*2ec0*/  R2UR UR5, R2 ;  /* 0x00000000020572ca */ /* 0x000fc600000e0000 */
[----:B------:R-:W-:Y:S02]  /*2ed0*/  ULOP3.LUT UR16, UR19, 0x1, URZ, 0xc0, !UPT ;  /* 0x0000000113107892 */ /* 0x000fe4000f8ec0ff */
[----:B------:R-:W-:Y:S02]  /*2ee0*/  UIADD3 UR26, UPT, UPT, UR19, 0x81, URZ ;  /* 0x00000081131a7890 */ /* 0x000fe4000fffe0ff */
[----:B------:R-:W-:Y:S02]  /*2ef0*/  UIADD3 UR20, UPT, UPT, UR19, 0x83, URZ ;  /* 0x0000008313147890 */ /* 0x000fe4000fffe0ff */
[----:B------:R-:W-:Y:S02]  /*2f00*/  ULOP3.LUT UR16, UR16, 0x494, URZ, 0xfc, !UPT ;  /* 0x0000049410107892 */ /* 0x000fe4000f8efcff */
[----:B------:R-:W-:Y:S02]  /*2f10*/  ULOP3.LUT UR15, UR26, 0x1, URZ, 0xc0, !UPT ;  /* 0x000000011a0f7892 */ /* 0x000fe4000f8ec0ff */
[----:B------:R-:W-:-:S02]  /*2f20*/  ULOP3.LUT UR14, UR20, 0x1, URZ, 0xc0, !UPT ;  /* 0x00000001140e7892 */ /* 0x000fc4000f8ec0ff */
[----:B------:R-:W-:Y:S02]  /*2f30*/  UPRMT UR29, UR16, 0x5410, UR7 ;  /* 0x00005410101d7896 */ /* 0x000fe40008000007 */
[----:B------:R-:W-:Y:S02]  /*2f40*/  UIADD3 UR28, UPT, UPT, UR19, 0x80, URZ ;  /* 0x00000080131c7890 */ /* 0x000fe4000fffe0ff */
[----:B------:R-:W-:Y:S02]  /*2f50*/  ULOP3.LUT UR24, UR19, 0xfffffffe, URZ, 0xc0, !UPT ;  /* 0xfffffffe13187892 */ /* 0x000fe4000f8ec0ff */
[----:B------:R-:W-:Y:S02]  /*2f60*/  ULOP3.LUT UR15, UR15, 0x494, URZ, 0xfc, !UPT ;  /* 0x000004940f0f7892 */ /* 0x000fe4000f8efcff */
[----:B------:R-:W-:Y:S02]  /*2f70*/  ULOP3.LUT UR14, UR14, 0x494, URZ, 0xfc, !UPT ;  /* 0x000004940e0e7892 */ /* 0x000fe4000f8efcff */
[----:B------:R-:W-:-:S02]  /*2f80*/  ULOP3.LUT UR28, UR28, 0xfffffffe, URZ, 0xc0, !UPT ;  /* 0xfffffffe1c1c7892 */ /* 0x000fc4000f8ec0ff */
[----:B------:R-:W-:Y:S02]  /*2f90*/  ULOP3.LUT UR26, UR26, 0xfffffffe, URZ, 0xc0, !UPT ;  /* 0xfffffffe1a1a7892 */ /* 0x000fe4000f8ec0ff */
[----:B------:R-:W-:Y:S02]  /*2fa0*/  UIADD3 UR24, UPT, UPT, UR24, 0x82, URZ ;  /* 0x0000008218187890 */ /* 0x000fe4000fffe0ff */
[----:B------:R-:W-:Y:S02]  /*2fb0*/  ULOP3.LUT UR20, UR20, 0xfffffffe, URZ, 0xc0, !UPT ;  /* 0xfffffffe14147892 */ /* 0x000fe4000f8ec0ff */
[----:B------:R-:W-:Y:S02]  /*2fc0*/  UPRMT UR27, UR15, 0x5410, UR6 ;  /* 0x000054100f1b7896 */ /* 0x000fe40008000006 */
[----:B------:R-:W-:Y:S01]  /*2fd0*/  UPRMT UR21, UR14, 0x5410, UR5 ;  /* 0x000054100e157896 */ /* 0x000fe20008000005 */
[----:B------:R-:W-:-:S11]  /*2fe0*/  UMOV UR25, UR29 ;  /* 0x0000001d00197c82 */ /* 0x000fd60008000000 */
.L_x_57:
[----:B------:R-:W-:Y:S02]  /*2ff0*/  LEA R0, R10, UR4, 0x3 ;  /* 0x000000040a007c11 */ /* 0x000fe4000f8e18ff */
[----:B------:R-:W-:Y:S02]  /*3000*/  SHF.L.U32 R5, R9, 0x1f, RZ ;  /* 0x0000001f09057819 */ /* 0x000fe400000006ff */
[----:B------:R-:W-:Y:S01]  /*3010*/  PLOP3.LUT P0, PT, PT, PT, UP0, 0x80, 0x8 ;  /* 0x000000000008781c */ /* 0x000fe20003f0f008 */
[----:B------:R-:W-:Y:S01]  /*3020*/  VIADD R3, R0, 0xb0 ;  /* 0x000000b000037836 */ /* 0x000fe20000000000 */
[----:B-1----:R-:W1:Y:S02]  /*3030*/  SYNCS.PHASECHK.TRANS64.TRYWAIT P1, [R0+URZ+0xa0], R5 ;  /* 0x0000a005000075a7 */ /* 0x002e6400080211ff */
[----:B-1-3--:R-:W-:Y:S09]  /*3040*/  @!P1 BRA `(.L_x_51) ;  /* 0x0000005800c49947 */ /* 0x00aff20003800000 */
.L_x_143:
[----:B------:R-:W-:Y:S01]  /*3050*/  LEA R4, R10, UR4, 0x4 ;  /* 0x000000040a047c11 */ /* 0x000fe2000f8e20ff */
[----:B------:R-:W-:Y:S01]  /*3060*/  @UP0 ULEA UR5, UR17, UR4, 0x3 ;  /* 0x0000000411050291 */ /* 0x000fe2000f8e18ff */
[----:B------:R-:W-:Y:S01]  /*3070*/  PLOP3.LUT P2, PT, PT, PT, PT, 0x80, 0x8 ;  /* 0x000000000008781c */ /* 0x000fe20003f4f070 */
[----:B------:R-:W-:Y:S01]  /*3080*/  ULEA UR6, UR18, UR4, 0x3 ;  /* 0x0000000412067291 */ /* 0x000fe2000f8e18ff */
[----:B------:R-:W-:Y:S01]  /*3090*/  PRMT R3, RZ, 0x654, R3 ;  /* 0x00000654ff037816 */ /* 0x000fe20000000003 */
[----:B------:R-:W-:Y:S01]  /*30a0*/  ULEA UR7, UR18, UR19, 0x6 ;  /* 0x0000001312077291 */ /* 0x000fe2000f8e30ff */
[----:B-1----:R-:W1:Y:S01]  /*30b0*/  LDS.128 R4, [R4+0x110] ;  /* 0x0001100004047984 */ /* 0x002e620000000c00 */
[----:B------:R-:W-:Y:S02]  /*30c0*/  @P0 SHF.L.U32 R2, R8, 0x1f, RZ ;  /* 0x0000001f08020819 */ /* 0x000fe400000006ff */
[----:B------:R-:W-:Y:S01]  /*30d0*/  SHF.L.U32 R0, R11, 0x1f, RZ ;  /* 0x0000001f0b007819 */ /* 0x000fe200000006ff */
[----:B------:R-:W-:Y:S01]  /*30e0*/  @!PT LDS RZ, [RZ] ;  /* 0x00000000fffff984 */ /* 0x000fe20000000800 */
[----:B------:R-:W-:Y:S01]  /*30f0*/  @!PT LDS RZ, [RZ] ;  /* 0x00000000fffff984 */ /* 0x000fe20000000800 */
[----:B------:R-:W-:Y:S01]  /*3100*/  @!PT LDS RZ, [RZ] ;  /* 0x00000000fffff984 */ /* 0x000fe20000000800 */
[----:B------:R-:W-:Y:S01]  /*3110*/  @!PT LDS RZ, [RZ] ;  /* 0x00000000fffff984 */ /* 0x000fe20000000800 */
[----:B------:R2:W-:Y:S06]  /*3120*/  MEMBAR.ALL.CTA ;  /* 0x0000000000007992 */ /* 0x0005ec0000008000 */
[----:B--2---:R-:W2:Y:S02]  /*3130*/  FENCE.VIEW.ASYNC.S ;  /* 0x00000000000073c6 */ /* 0x004ea40000000000 */
[----:B--2---:R2:W-:Y:S01]  /*3140*/  SYNCS.ARRIVE.TRANS64.RED.A1T0 RZ, [R3+URZ], RZ ;  /* 0x000000ff03ff79a7 */ /* 0x0045e200081004ff */
[----:B------:R2:W3:Y:S01]  /*3150*/  @P0 SYNCS.PHASECHK.TRANS64.TRYWAIT P2, [UR5], R2 ;  /* 0x00000002ff0005a7 */ /* 0x0004e20008041105 */
[----:B-1----:R-:W-:Y:S01]  /*3160*/  LOP3.LUT P1, RZ, R6, 0x1, RZ, 0xc0, !PT ;  /* 0x0000000106ff7812 */ /* 0x002fe2000782c0ff */
[----:B------:R-:W1:Y:S02]  /*3170*/  SYNCS.PHASECHK.TRANS64.TRYWAIT P0, [UR6+0xd0], R0 ;  /* 0x0000d000ff0075a7 */ /* 0x000e640008001106 */
[----:B-123--:R-:W-:Y:S10]  /*3180*/  @!P0 BRA `(.L_x_52) ;  /* 0x0000005800888947 */ /* 0x00eff40003800000 */
.L_x_145:
[----:B------:R-:W-:Y:S01]  /*3190*/  IADD3 R10, PT, PT, R10, 0x1, RZ ;  /* 0x000000010a0a7810 */ /* 0x000fe20007ffe0ff */
[----:B------:R-:W-:Y:S06]  /*31a0*/  BRA.U !UP0, `(.L_x_53) ;  /* 0x0000000108d07547 */ /* 0x000fec000b800000 */
[----:B------:R-:W-:Y:S01]  /*31b0*/  UMOV UR16, URZ ;  /* 0x000000ff00107c82 */ /* 0x000fe20008000000 */
[----:B------:R-:W-:Y:S01]  /*31c0*/  UMOV UR15, UR9 ;  /* 0x00000009000f7c82 */ /* 0x000fe20008000000 */
[----:B------:R-:W-:Y:S01]  /*31d0*/  UMOV UR14, UR23 ;  /* 0x00000017000e7c82 */ /* 0x000fe20008000000 */
[----:B------:R-:W-:-:S05]  /*31e0*/  UMOV UR13, UR17 ;  /* 0x00000011000d7c82 */ /* 0x000fca0008000000 */
.L_x_56:
[----:B------:R-:W-:Y:S02]  /*31f0*/  UIADD3 UR15, UPT, UPT, UR15, 0x1, URZ ;  /* 0x000000010f0f7890 */ /* 0x000fe4000fffe0ff */
[----:B--2---:R-:W-:Y:S02]  /*3200*/  ULEA UR5, UR13, UR4, 0x3 ;  /* 0x000000040d057291 */ /* 0x004fe4000f8e18ff */
[----:B------:R-:W-:Y:S01]  /*3210*/  UISETP.NE.AND UP1, UPT, UR15, URZ, UPT ;  /* 0x000000ff0f00728c */ /* 0x000fe2000bf25270 */
[----:B---3--:R-:W-:Y:S10]  /*3220*/  @P2 BRA `(.L_x_54) ;  /* 0x00000000000c2947 */ /* 0x008ff40003800000 */
[----:B-1----:R-:W-:Y:S04]  /*3230*/  SHF.L.U32 R3, R8, 0x1f, RZ ;  /* 0x0000001f08037819 */ /* 0x002fe800000006ff */
[----:B------:R-:W1:Y:S02]  /*3240*/  SYNCS.PHASECHK.TRANS64.TRYWAIT P0, [UR5], R3 ;  /* 0x00000003ff0075a7 */ /* 0x000e640008001105 */
[----:B-1----:R-:W-:Y:S05]  /*3250*/  @!P0 BRA `(.L_x_55) ;  /* 0x00000058006c8947 */ /* 0x002fea0003800000 */
.L_x_54:
[----:B------:R-:W-:Y:S01]  /*3260*/  UISETP.NE.AND UP2, UPT, UR14, 0x1, UPT ;  /* 0x000000010e00788c */ /* 0x000fe2000bf45270 */
[----:B------:R-:W-:Y:S01]  /*3270*/  PLOP3.LUT P2, PT, PT, PT, PT, 0x80, 0x8 ;  /* 0x000000000008781c */ /* 0x000fe20003f4f070 */
[----:B------:R-:W-:Y:S02]  /*3280*/  UIADD3 UR17, UPT, UPT, UR13, 0x1, URZ ;  /* 0x000000010d117890 */ /* 0x000fe4000fffe0ff */
[----:B------:R-:W-:Y:S02]  /*3290*/  ULEA UR32, UR13, UR11, 0xa ;  /* 0x0000000b0d207291 */ /* 0x000fe4000f8e50ff */
[----:B------:R-:W-:Y:S01]  /*32a0*/  UISETP.NE.AND UP3, UPT, UR17, 0x5, UPT ;  /* 0x000000051100788c */ /* 0x000fe2000bf65270 */
[----:B------:R-:W-:Y:S01]  /*32b0*/  PLOP3.LUT P0, PT, PT, PT, UP2, 0x80, 0x8 ;  /* 0x000000000008781c */ /* 0x000fe20003f0f028 */
[----:B------:R-:W-:Y:S02]  /*32c0*/  ULEA UR34, UR13, UR12, 0x7 ;  /* 0x0000000c0d227291 */ /* 0x000fe4000f8e38ff */
[----:B------:R-:W-:Y:S02]  /*32d0*/  USEL UR30, URZ, 0x1, UP3 ;  /* 0x00000001ff1e7887 */ /* 0x000fe40009800000 */
[----:B------:R-:W-:Y:S02]  /*32e0*/  USEL UR17, UR17, URZ, UP3 ;  /* 0x000000ff11117287 */ /* 0x000fe40009800000 */
[----:B------:R-:W-:Y:S02]  /*32f0*/  UIADD3 UR46, UPT, UPT, UR32, 0x4, URZ ;  /* 0x00000004202e7890 */ /* 0x000fe4000fffe0ff */
[----:B------:R-:W-:Y:S01]  /*3300*/  @UP2 ULEA UR22, UR17, UR4, 0x3 ;  /* 0x0000000411162291 */ /* 0x000fe2000f8e18ff */
[----:B------:R-:W-:Y:S01]  /*3310*/  LOP3.LUT R8, R8, UR30, RZ, 0x3c, !PT ;  /* 0x0000001e08087c12 */ /* 0x000fe2000f8e3cff */
[----:B------:R-:W-:Y:S02]  /*3320*/  ULEA UR30, UR13, UR10, 0xa ;  /* 0x0000000a0d1e7291 */ /* 0x000fe4000f8e50ff */
[----:B------:R-:W-:Y:S01]  /*3330*/  UISETP.NE.U32.AND UP2, UPT, UR16, URZ, UPT ;  /* 0x000000ff1000728c */ /* 0x000fe2000bf45070 */
[----:B-1----:R-:W-:Y:S01]  /*3340*/  @P0 SHF.L.U32 R0, R8, 0x1f, RZ ;  /* 0x0000001f08000819 */ /* 0x002fe200000006ff */
[----:B------:R-:W-:Y:S02]  /*3350*/  UIADD3 UR44, UPT, UPT, UR30, 0x2, URZ ;  /* 0x000000021e2c7890 */ /* 0x000fe4000fffe0ff */
[----:B------:R-:W-:Y:S01]  /*3360*/  UIADD3 UR42, UPT, UPT, UR32, 0x200, URZ ;  /* 0x00000200202a7890 */ /* 0x000fe2000fffe0ff */
[----:B------:R2:W3:Y:S01]  /*3370*/  @P0 SYNCS.PHASECHK.TRANS64.TRYWAIT P2, [UR22], R0 ;  /* 0x00000000ff0005a7 */ /* 0x0004e20008041116 */
[----:B------:R-:W-:Y:S02]  /*3380*/  UIADD3 UR40, UPT, UPT, UR30, 0x4, URZ ;  /* 0x000000041e287890 */ /* 0x000fe4000fffe0ff */
[----:B------:R-:W-:Y:S02]  /*3390*/  UIADD3 UR38, UPT, UPT, UR32, 0x204, URZ ;  /* 0x0000020420267890 */ /* 0x000fe4000fffe0ff */
[----:B------:R-:W-:Y:S02]  /*33a0*/  UIADD3 UR36, UPT, UPT, UR30, 0x6, URZ ;  /* 0x000000061e247890 */ /* 0x000fe4000fffe0ff */
[----:B------:R-:W-:Y:S02]  /*33b0*/  UIADD3 UR5, UPT, UPT, UR5, 0x28, URZ ;  /* 0x0000002805057890 */ /* 0x000fe4000fffe0ff */
[----:B------:R-:W-:Y:S01]  /*33c0*/  UIADD3 UR14, UPT, UPT, UR14, -0x1, URZ ;  /* 0xffffffff0e0e7890 */ /* 0x000fe2000fffe0ff */
[----:B------:R-:W-:Y:S01]  /*33d0*/  UMOV UR35, 0x4008 ;  /* 0x0000400800237882 */ /* 0x000fe20000000000 */
[----:B------:R-:W-:Y:S01]  /*33e0*/  UMOV UR33, 0x40004040 ;  /* 0x4000404000217882 */ /* 0x000fe20000000000 */
[----:B------:R2:W-:Y:S01]  /*33f0*/  UTCCP.T.S.128dp128bit tmem[UR19+0x80], gdesc[UR34] ;  /* 0x00008022130079e7 */ /* 0x0005e20008180000 */
[----:B------:R-:W-:Y:S01]  /*3400*/  UMOV UR31, 0x40004040 ;  /* 0x40004040001f7882 */ /* 0x000fe20000000000 */
[----:B------:R-:W-:Y:S01]  /*3410*/  UMOV UR47, 0x40004040 ;  /* 0x40004040002f7882 */ /* 0x000fe20000000000 */
[----:B------:R2:W-:Y:S01]  /*3420*/  UTCHMMA gdesc[UR30], gdesc[UR32], tmem[UR7], tmem[UR28], idesc[UR29], UP2 ;  /* 0x00ff1c201e0075ea */ /* 0x0005e20009000007 */
[----:B------:R-:W-:Y:S01]  /*3430*/  UMOV UR45, 0x40004040 ;  /* 0x40004040002d7882 */ /* 0x000fe20000000000 */
[----:B------:R-:W-:Y:S01]  /*3440*/  UMOV UR43, 0x40004040 ;  /* 0x40004040002b7882 */ /* 0x000fe20000000000 */
[----:B------:R2:W-:Y:S01]  /*3450*/  UTCHMMA gdesc[UR44], gdesc[UR46], tmem[UR7], tmem[UR26], idesc[UR27], UPT ;  /* 0x00ff1a2e2c0075ea */ /* 0x0005e2000b800007 */
[----:B------:R-:W-:Y:S01]  /*3460*/  UMOV UR41, 0x40004040 ;  /* 0x4000404000297882 */ /* 0x000fe20000000000 */
[----:B------:R-:W-:Y:S01]  /*3470*/  UMOV UR39, 0x40004040 ;  /* 0x4000404000277882 */ /* 0x000fe20000000000 */
[----:B------:R2:W-:Y:S01]  /*3480*/  UTCHMMA gdesc[UR40], gdesc[UR42], tmem[UR7], tmem[UR24], idesc[UR25], UPT ;  /* 0x00ff182a280075ea */ /* 0x0005e2000b800007 */
[----:B------:R-:W-:Y:S01]  /*3490*/  UMOV UR37, 0x40004040 ;  /* 0x4000404000257882 */ /* 0x000fe20000000000 */
[----:B------:R-:W-:Y:S01]  /*34a0*/  UMOV UR16, 0x1 ;  /* 0x0000000100107882 */ /* 0x000fe20000000000 */
[----:B------:R2:W-:Y:S01]  /*34b0*/  UTCHMMA gdesc[UR36], gdesc[UR38], tmem[UR7], tmem[UR20], idesc[UR21], UPT ;  /* 0x00ff1426240075ea */ /* 0x0005e2000b800007 */
[----:B------:R2:W-:Y:S01]  /*34c0*/  UTCBAR.MULTICAST [UR5], URZ, UR8 ;  /* 0x000000ff050073e9 */ /* 0x0005e20008000808 */
[----:B------:R-:W-:Y:S01]  /*34d0*/  UMOV UR13, UR17 ;  /* 0x00000011000d7c82 */ /* 0x000fe20008000000 */
[----:B------:R-:W-:Y:S05]  /*34e0*/  BRA.U UP1, `(.L_x_56) ;  /* 0xfffffffd01407547 */ /* 0x000fea000b83ffff */
.L_x_53:
[----:B------:R-:W-:Y:S01]  /*34f0*/  UIADD3 UR18, UPT, UPT, UR18, 0x1, URZ ;  /* 0x0000000112127890 */ /* 0x000fe2000fffe0ff */
[C---:B------:R-:W-:Y:S01]  /*3500*/  ISETP.NE.AND P0, PT, R10.reuse, 0x2, PT ;  /* 0x000000020a00780c */ /* 0x040fe20003f05270 */
[----:B------:R-:W-:Y:S02]  /*3510*/  UIADD3 UR6, UPT, UPT, UR6, 0xc0, URZ ;  /* 0x000000c006067890 */ /* 0x000fe4000fffe0ff */
[----:B------:R-:W-:Y:S01]  /*3520*/  UISETP.NE.AND UP1, UPT, UR18, 0x2, UPT ;  /* 0x000000021200788c */ /* 0x000fe2000bf25270 */
[----:B-12---:R-:W-:Y:S02]  /*3530*/  SEL R0, RZ, 0x1, P0 ;  /* 0x00000001ff007807 */ /* 0x006fe40000000000 */
[----:B------:R-:W-:Y:S01]  /*3540*/  SEL R10, R10, RZ, P0 ;  /* 0x000000ff0a0a7207 */ /* 0x000fe20000000000 */
[----:B------:R-:W-:Y:S01]  /*3550*/  USEL UR5, URZ, 0x1, UP1 ;  /* 0x00000001ff057887 */ /* 0x000fe20008800000 */
[----:B------:R-:W-:Y:S01]  /*3560*/  LOP3.LUT R9, R9, R0, RZ, 0x3c, !PT ;  /* 0x0000000009097212 */ /* 0x000fe200078e3cff */
[----:B------:R-:W-:Y:S01]  /*3570*/  USEL UR18, UR18, URZ, UP1 ;  /* 0x000000ff12127287 */ /* 0x000fe20008800000 */
[----:B------:R1:W-:Y:S03]  /*3580*/  UTCBAR [UR6], URZ ;  /* 0x000000ff060073e9 */ /* 0x0003e600080000ff */
[----:B------:R-:W-:Y:S01]  /*3590*/  LOP3.LUT R11, R11, UR5, RZ, 0x3c, !PT ;  /* 0x000000050b0b7c12 */ /* 0x000fe2000f8e3cff */
[----:B------:R-:W-:Y:S07]  /*35a0*/  @P1 BRA `(.L_x_57) ;  /* 0xfffffff800901947 */ /* 0x000fee000383ffff */
[----:B------:R-:W2:Y:S01]  /*35b0*/  S2UR UR5, SR_CgaCtaId ;  /* 0x00000000000579c3 */ /* 0x000ea20000008800 */
[----:B------:R-:W-:Y:S01]  /*35c0*/  ELECT P0, URZ, PT ;  /* 0x0000000000ff782f */ /* 0x000fe20003800000 */
[----:B------:R-:W-:Y:S01]  /*35d0*/  IMAD.MOV.U32 R0, RZ, RZ, 0x1 ;  /* 0x00000001ff007424 */ /* 0x000fe200078e00ff */
[----:B------:R-:W-:Y:S01]  /*35e0*/  UIADD3 UR4, UPT, UPT, UR4, 0xd0, URZ ;  /* 0x000000d004047890 */ /* 0x000fe2000fffe0ff */
[----:B------:R-:W-:Y:S01]  /*35f0*/  SHF.L.U32 R3, R11, 0x1f, RZ ;  /* 0x0000001f0b037819 */ /* 0x000fe200000006ff */
[----:B-1----:R-:W-:-:S03]  /*3600*/  UMOV UR6, 0x40 ;  /* 0x0000004000067882 */ /* 0x002fc60000000000 */
[----:B------:R-:W-:Y:S01]  /*3610*/  UVIRTCOUNT.DEALLOC.SMPOOL 0x80 ;  /* 0x000000800000784c */ /* 0x000fe20000000000 */
[----:B--2---:R-:W-:Y:S02]  /*3620*/  ULEA UR5, UR5, UR6, 0x18 ;  /* 0x0000000605057291 */ /* 0x004fe4000f8ec0ff */
[----:B------:R-:W-:-:S07]  /*3630*/  ULEA UR6, UR18, UR4, 0x3 ;  /* 0x0000000412067291 */ /* 0x000fce000f8e18ff */
[----:B------:R1:W-:Y:S02]  /*3640*/  @P0 STS.U8 [UR5+0x1c], R0 ;  /* 0x00001c00ff000988 */ /* 0x0003e40008000005 */
[----:B------:R-:W2:Y:S02]  /*3650*/  SYNCS.PHASECHK.TRANS64.TRYWAIT P0, [UR6], R3 ;  /* 0x00000003ff0075a7 */ /* 0x000ea40008001106 */
[----:B-12---:R-:W-:Y:S05]  /*3660*/  @!P0 BRA `(.L_x_58) ;  /* 0x0000005400808947 */ /* 0x006fea0003800000 */
.L_x_148:
[----:B------:R-:W-:-:S04]  /*3670*/  UIADD3 UR7, UPT, UPT, UR18, 0x1, URZ ;  /* 0x0000000112077890 */ /* 0x000fc8000fffe0ff */
[----:B------:R-:W-:-:S04]  /*3680*/  UISETP.NE.AND UP0, UPT, UR7, 0x2, UPT ;  /* 0x000000020700788c */ /* 0x000fc8000bf05270 */
[----:B------:R-:W-:Y:S02]  /*3690*/  USEL UR6, URZ, 0x1, UP0 ;  /* 0x00000001ff067887 */ /* 0x000fe40008000000 */
[----:B------:R-:W-:-:S04]  /*36a0*/  USEL UR7, UR7, URZ, UP0 ;  /* 0x000000ff07077287 */ /* 0x000fc80008000000 */
[----:B------:R-:W-:Y:S01]  /*36b0*/  ULEA UR7, UR7, UR4, 0x3 ;  /* 0x0000000407077291 */ /* 0x000fe2000f8e18ff */
[----:B-1----:R-:W-:-:S04]  /*36c0*/  LOP3.LUT R3, R11, UR6, RZ, 0x3c, !PT ;  /* 0x000000060b037c12 */ /* 0x002fc8000f8e3cff */
[----:B------:R-:W-:-:S04]  /*36d0*/  SHF.L.U32 R3, R3, 0x1f, RZ ;  /* 0x0000001f03037819 */ /* 0x000fc800000006ff */
[----:B------:R-:W1:Y:S02]  /*36e0*/  SYNCS.PHASECHK.TRANS64.TRYWAIT P0, [UR7], R3 ;  /* 0x00000003ff0075a7 */ /* 0x000e640008001107 */
[----:B-1----:R-:W-:Y:S05]  /*36f0*/  @!P0 BRA `(.L_x_59) ;  /* 0x0000005400748947 */ /* 0x002fea0003800000 */
.L_x_150:
[----:B------:R-:W-:Y:S01]  /*3700*/  NOP ;  /* 0x0000000000007918 */ /* 0x000fe20000000000 */
[----:B-1----:R-:W1:Y:S01]  /*3710*/  LDS R0, [UR5+0x14] ;  /* 0x00001405ff007984 */ /* 0x002e620008000800 */
[----:B------:R-:W-:Y:S01]  /*3720*/  ULOP3.LUT UR6, UR19, 0xffff, URZ, 0xc0, !UPT ;  /* 0x0000ffff13067892 */ /* 0x000fe2000f8ec0ff */
[----:B------:R-:W-:Y:S01]  /*3730*/  UMOV UR8, 0xffff ;  /* 0x0000ffff00087882 */ /* 0x000fe20000000000 */
[----:B------:R-:W-:Y:S02]  /*3740*/  UMOV UR4, 0x1 ;  /* 0x0000000100047882 */ /* 0x000fe40000000000 */
[----:B------:R-:W-:-:S04]  /*3750*/  USHF.R.U32.HI UR6, URZ, 0x5, UR6 ;  /* 0x00000005ff067899 */ /* 0x000fc80008011606 */
[----:B------:R-:W-:Y:S02]  /*3760*/  USHF.L.U32 UR8, UR8, UR6, URZ ;  /* 0x0000000608087299 */ /* 0x000fe400080006ff */
[----:B------:R-:W-:-:S04]  /*3770*/  USHF.L.U32 UR4, UR4, UR6, URZ ;  /* 0x0000000604047299 */ /* 0x000fc800080006ff */
[----:B-1----:R-:W-:-:S04]  /*3780*/  LOP3.LUT R0, R0, UR8, RZ, 0xc0, !PT ;  /* 0x0000000800007c12 */ /* 0x002fc8000f8ec0ff */
[----:B------:R-:W-:-:S13]  /*3790*/  ISETP.NE.AND P0, PT, R0, UR8, PT ;  /* 0x0000000800007c0c */ /* 0x000fda000bf05270 */
[----:B------:R-:W-:Y:S05]  /*37a0*/  @P0 BRA `(.L_x_60) ;  /* 0x0000000000580947 */ /* 0x000fea0003800000 */
[----:B------:R-:W1:Y:S02]  /*37b0*/  LDS R0, [UR5+0x18] ;  /* 0x00001805ff007984 */ /* 0x000e640008000800 */
[----:B-1----:R-:W-:-:S04]  /*37c0*/  LOP3.LUT R0, R0, UR4, RZ, 0xc0, !PT ;  /* 0x0000000400007c12 */ /* 0x002fc8000f8ec0ff */
[----:B------:R-:W-:-:S13]  /*37d0*/  ISETP.NE.AND P0, PT, R0, UR4, PT ;  /* 0x0000000400007c0c */ /* 0x000fda000bf05270 */
[----:B------:R-:W-:Y:S05]  /*37e0*/  @P0 BRA `(.L_x_61) ;  /* 0x00000000003c0947 */ /* 0x000fea0003800000 */
[----:B------:R-:W1:Y:S01]  /*37f0*/  S2R R2, SR_LANEID ;  /* 0x0000000000027919 */ /* 0x000e620000000000 */
[----:B------:R-:W-:Y:S01]  /*3800*/  ULOP3.LUT UR8, URZ, UR8, URZ, 0x33, !UPT ;  /* 0x00000008ff087292 */ /* 0x000fe2000f8e33ff */
[----:B------:R-:W-:Y:S01]  /*3810*/  LOP3.LUT R4, RZ, UR4, RZ, 0x33, !PT ;  /* 0x00000004ff047c12 */ /* 0x000fe2000f8e33ff */
[----:B------:R-:W-:Y:S02]  /*3820*/  VOTEU.ANY UR7, UPT, PT ;  /* 0x0000000000077886 */ /* 0x000fe400038e0100 */
[----:B------:R-:W-:Y:S01]  /*3830*/  UFLO.U32 UR7, UR7 ;  /* 0x00000007000772bd */ /* 0x000fe200080e0000 */
[----:B------:R-:W2:Y:S01]  /*3840*/  REDUX UR4, R4 ;  /* 0x00000000040473c4 */ /* 0x000ea20000000000 */
[----:B------:R-:W-:-:S06]  /*3850*/  IMAD.U32 R0, RZ, RZ, UR8 ;  /* 0x00000008ff007e24 */ /* 0x000fcc000f8e00ff */
[----:B------:R4:W-:Y:S01]  /*3860*/  UTCATOMSWS.AND URZ, UR8 ;  /* 0x0000000800ff79e3 */ /* 0x0009e20008000000 */
[----:B------:R-:W3:Y:S01]  /*3870*/  REDUX UR6, R0 ;  /* 0x00000000000673c4 */ /* 0x000ee20000000000 */
[----:B-1----:R-:W-:Y:S01]  /*3880*/  ISETP.EQ.U32.AND P0, PT, R2, UR7, PT ;  /* 0x0000000702007c0c */ /* 0x002fe2000bf02070 */
[----:B--2---:R-:W-:Y:S01]  /*3890*/  IMAD.U32 R2, RZ, RZ, UR4 ;  /* 0x00000004ff027e24 */ /* 0x004fe2000f8e00ff */
[----:B---3--:R-:W-:-:S11]  /*38a0*/  MOV R3, UR6 ;  /* 0x0000000600037c02 */ /* 0x008fd60008000f00 */
[----:B------:R4:W-:Y:S04]  /*38b0*/  @P0 ATOMS.AND RZ, [UR5+0x14], R3 ;  /* 0x00001403ffff098c */ /* 0x0009e8000a800005 */
[----:B------:R4:W-:Y:S01]  /*38c0*/  @P0 ATOMS.AND RZ, [UR5+0x18], R2 ;  /* 0x00001802ffff098c */ /* 0x0009e2000a800005 */
[----:B------:R-:W-:Y:S05]  /*38d0*/  BRA `(.L_x_62) ;  /* 0x0000000000147947 */ /* 0x000fea0003800000 */
.L_x_61:
[----:B------:R-:W-:Y:S02]  /*38e0*/  MOV R2, 0x3900 ;  /* 0x0000390000027802 */ /* 0x000fe40000000f00 */
[----:B---3-5:R-:W-:Y:S05]  /*38f0*/  CALL.REL.NOINC `($__internal_0_$__cuda_sm10x_tcgen05_guardrail_trap_col_being_dealloced_not_returned_by_alloc) ;  /* 0x00000058005c7944 */ /* 0x028fea0003c00000 */
[----:B------:R-:W-:Y:S05]  /*3900*/  BRA `(.L_x_62) ;  /* 0x0000000000087947 */ /* 0x000fea0003800000 */
.L_x_60:
[----:B------:R-:W-:Y:S02]  /*3910*/  MOV R2, 0x3930 ;  /* 0x0000393000027802 */ /* 0x000fe40000000f00 */
[----:B---3-5:R-:W-:Y:S05]  /*3920*/  CALL.REL.NOINC `($__internal_2_$__cuda_sm10x_tcgen05_guardrail_trap_unallocated_columns_being_dealloced) ;  /* 0x0000005800687944 */ /* 0x028fea0003c00000 */
.L_x_62:
[----:B------:R-:W-:Y:S01]  /*3930*/  NOP ;  /* 0x0000000000007918 */ /* 0x000fe20000000000 */
[----:B----4-:R-:W-:Y:S05]  /*3940*/  EXIT ;  /* 0x000000000000794d */ /* 0x010fea0003800000 */
.L_x_46:
[----:B------:R-:W-:Y:S05]  /*3950*/  BRA.U !UP0, `(.L_x_63) ;  /* 0x0000001508547547 */ /* 0x000fea000b800000 */
[----:B------:R-:W1:Y:S01]  /*3960*/  LDC R0, c[0x0][0xd30] ;  /* 0x00034c00ff007b82 */ /* 0x000e620000000800 */
[----:B------:R-:W-:Y:S01]  /*3970*/  UMOV UR4, 0x400 ;  /* 0x0000040000047882 */ /* 0x000fe20000000000 */
[----:B------:R-:W-:Y:S01]  /*3980*/  HFMA2 R34, -RZ, RZ, 0, 0 ;  /* 0x00000000ff227431 */ /* 0x000fe200000001ff */
[----:B------:R-:W-:Y:S01]  /*3990*/  ULEA UR4, UR37, UR4, 0x18 ;  /* 0x0000000425047291 */ /* 0x000fe2000f8ec0ff */
[----:B------:R-:W-:Y:S01]  /*39a0*/  IMAD.MOV.U32 R37, RZ, RZ, 0x1 ;  /* 0x00000001ff257424 */ /* 0x000fe200078e00ff */
[----:B------:R-:W-:Y:S01]  /*39b0*/  UISETP.NE.AND UP0, UPT, UR8, 0x2, UPT ;  /* 0x000000020800788c */ /* 0x000fe2000bf05270 */
[----:B------:R-:W-:Y:S01]  /*39c0*/  IMAD.MOV.U32 R36, RZ, RZ, RZ ;  /* 0x000000ffff247224 */ /* 0x000fe200078e00ff */
[----:B------:R-:W-:Y:S01]  /*39d0*/  UIADD3 UR5, UPT, UPT, UR4, 0x68, URZ ;  /* 0x0000006804057890 */ /* 0x000fe2000fffe0ff */
[----:B------:R-:W2:Y:S01]  /*39e0*/  LDC R27, c[0x0][0x370] ;  /* 0x0000dc00ff1b7b82 */ /* 0x000ea20000000800 */
[----:B-----5:R-:W-:Y:S01]  /*39f0*/  MOV R32, 0x2000 ;  /* 0x0000200000207802 */ /* 0x020fe20000000f00 */
[----:B------:R-:W-:-:S02]  /*3a00*/  UPLOP3.LUT UP1, UPT, UPT, UPT, UPT, 0x40, 0x4 ;  /* 0x000000000004789c */ /* 0x000fc40003f2e870 */
[----:B------:R-:W-:Y:S02]  /*3a10*/  USEL UR6, URZ, 0x1, UP0 ;  /* 0x00000001ff067887 */ /* 0x000fe40008000000 */
[----:B------:R-:W-:Y:S02]  /*3a20*/  UIADD3 UR57, UPT, UPT, UR4, 0x50, URZ ;  /* 0x0000005004397890 */ /* 0x000fe4000fffe0ff */
[----:B------:R-:W4:Y:S01]  /*3a30*/  LDC R8, c[0x0][0xd0c] ;  /* 0x00034300ff087b82 */ /* 0x000f220000000800 */
[----:B------:R-:W-:Y:S02]  /*3a40*/  UIADD3 UR49, UPT, UPT, UR4, 0x58, URZ ;  /* 0x0000005804317890 */ /* 0x000fe4000fffe0ff */
[----:B------:R-:W-:Y:S02]  /*3a50*/  UIADD3 UR41, UPT, UPT, UR4, 0x60, URZ ;  /* 0x0000006004297890 */ /* 0x000fe4000fffe0ff */
[----:B------:R-:W-:-:S03]  /*3a60*/  UPRMT UR5, UR37, 0x654, UR5 ;  /* 0x0000065425057896 */ /* 0x000fc60008000005 */
[----:B------:R-:W2:Y:S01]  /*3a70*/  LDC R21, c[0x0][0xd20] ;  /* 0x00034800ff157b82 */ /* 0x000ea20000000800 */
[----:B-1----:R-:W-:-:S07]  /*3a80*/  ISETP.NE.AND P1, PT, R0, 0x1, PT ;  /* 0x000000010000780c */ /* 0x002fce0003f25270 */
[----:B------:R-:W1:Y:S08]  /*3a90*/  LDC.64 R38, c[0x0][0x348] ;  /* 0x0000d200ff267b82 */ /* 0x000e700000000a00 */
[----:B------:R-:W1:Y:S08]  /*3aa0*/  LDC.64 R18, c[0x0][0xa88] ;  /* 0x0002a200ff127b82 */ /* 0x000e700000000a00 */
[----:B------:R-:W1:Y:S08]  /*3ab0*/  LDC.64 R24, c[0x0][0xd10] ;  /* 0x00034400ff187b82 */ /* 0x000e700000000a00 */
[----:B------:R-:W1:Y:S08]  /*3ac0*/  LDC.64 R6, c[0x0][0xd18] ;  /* 0x00034600ff067b82 */ /* 0x000e700000000a00 */
[----:B------:R-:W1:Y:S08]  /*3ad0*/  LDC.64 R4, c[0x0][0xd28] ;  /* 0x00034a00ff047b82 */ /* 0x000e700000000a00 */
[----:B------:R-:W1:Y:S08]  /*3ae0*/  LDC.64 R22, c[0x0][0xa90] ;  /* 0x0002a400ff167b82 */ /* 0x000e700000000a00 */
[----:B--2-4-:R-:W1:Y:S02]  /*3af0*/  LDC R26, c[0x0][0x374] ;  /* 0x0000dd00ff1a7b82 */ /* 0x014e640000000800 */
.L_x_74:
[----:B------:R-:W-:Y:S02]  /*3b00*/  LEA R0, R36, UR4, 0x3 ;  /* 0x0000000424007c11 */ /* 0x000fe4000f8e18ff */
[----:B------:R-:W-:Y:S02]  /*3b10*/  SHF.L.U32 R3, R34, 0x1f, RZ ;  /* 0x0000001f22037819 */ /* 0x000fe400000006ff */
[----:B------:R-:W-:Y:S02]  /*3b20*/  LEA R28, R36, UR4, 0x4 ;  /* 0x00000004241c7c11 */ /* 0x000fe4000f8e20ff */
[----:B------:R-:W2:Y:S02]  /*3b30*/  SYNCS.PHASECHK.TRANS64.TRYWAIT P0, [R0+URZ+0xa0], R3 ;  /* 0x0000a003000075a7 */ /* 0x000ea400080011ff */
[----:B--2-4-:R-:W-:Y:S05]  /*3b40*/  @!P0 BRA `(.L_x_64) ;  /* 0x0000005000788947 */ /* 0x014fea0003800000 */
.L_x_151:
[----:B---3--:R-:W-:Y:S01]  /*3b50*/  ISETP.GE.AND P0, PT, R2, 0x1, PT ;  /* 0x000000010200780c */ /* 0x008fe20003f06270 */
[----:B------:R-:W3:Y:S01]  /*3b60*/  LDS.128 R28, [R28+0x110] ;  /* 0x000110001c1c7984 */ /* 0x000ee20000000c00 */
[----:B--2---:R-:W-:Y:S01]  /*3b70*/  VIADD R0, R0, 0xb0 ;  /* 0x000000b000007836 */ /* 0x004fe20000000000 */
[----:B------:R-:W-:Y:S01]  /*3b80*/  @!PT LDS RZ, [RZ] ;  /* 0x00000000fffff984 */ /* 0x000fe20000000800 */
[----:B------:R-:W-:Y:S01]  /*3b90*/  @!PT LDS RZ, [RZ] ;  /* 0x00000000fffff984 */ /* 0x000fe20000000800 */
[----:B------:R-:W-:Y:S01]  /*3ba0*/  @!PT LDS RZ, [RZ] ;  /* 0x00000000fffff984 */ /* 0x000fe20000000800 */
[----:B------:R-:W-:Y:S01]  /*3bb0*/  @!PT LDS RZ, [RZ] ;  /* 0x00000000fffff984 */ /* 0x000fe20000000800 */
[----:B------:R2:W-:Y:S06]  /*3bc0*/  MEMBAR.ALL.CTA ;  /* 0x0000000000007992 */ /* 0x0005ec0000008000 */
[----:B--2---:R-:W2:Y:S01]  /*3bd0*/  FENCE.VIEW.ASYNC.S ;  /* 0x00000000000073c6 */ /* 0x004ea20000000000 */
[----:B------:R-:W-:Y:S04]  /*3be0*/  PRMT R0, RZ, 0x654, R0 ;  /* 0x00000654ff007816 */ /* 0x000fe80000000000 */
[----:B--2---:R2:W-:Y:S01]  /*3bf0*/  SYNCS.ARRIVE.TRANS64.RED.A1T0 RZ, [R0+URZ], RZ ;  /* 0x000000ff00ff79a7 */ /* 0x0045e200081004ff */
[----:B---3--:R-:W-:Y:S11]  /*3c00*/  LOP3.LUT P3, RZ, R30, 0x1, RZ, 0xc0, !PT ;  /* 0x000000011eff7812 */ /* 0x008ff6000786c0ff */
[----:B------:R-:W-:Y:S02]  /*3c10*/  @!UPT UIADD3 URZ, UPT, UPT, URZ, URZ, URZ ;  /* 0x000000fffffff290 */ /* 0x000fe4000fffe0ff */
[----:B------:R-:W-:Y:S02]  /*3c20*/  @P3 MOV R13, R28 ;  /* 0x0000001c000d3202 */ /* 0x000fe40000000f00 */
[----:B------:R-:W-:Y:S01]  /*3c30*/  @P3 LOP3.LUT R10, R29, 0xffff, RZ, 0xc0, !PT ;  /* 0x0000ffff1d0a3812 */ /* 0x000fe200078ec0ff */
[----:B--2---:R-:W-:Y:S06]  /*3c40*/  @!P0 BRA `(.L_x_65) ;  /* 0x0000000000a48947 */ /* 0x004fec0003800000 */
[----:B-1----:R-:W-:Y:S01]  /*3c50*/  IMAD.HI.U32 R42, R26, R7, RZ ;  /* 0x000000071a2a7227 */ /* 0x002fe200078e00ff */
[----:B------:R-:W-:Y:S02]  /*3c60*/  ISETP.NE.AND P0, PT, R6, 0x1, PT ;  /* 0x000000010600780c */ /* 0x000fe40003f05270 */
[----:B------:R-:W-:Y:S01]  /*3c70*/  ISETP.NE.AND P2, PT, R2, 0x1, PT ;  /* 0x000000010200780c */ /* 0x000fe20003f45270 */
[-C--:B------:R-:W-:Y:S01]  /*3c80*/  IMAD.HI.U32 R40, R27, R24.reuse, RZ ;  /* 0x000000181b287227 */ /* 0x080fe200078e00ff */
[----:B------:R-:W-:Y:S02]  /*3c90*/  SHF.R.U32.HI R41, RZ, R21, R42 ;  /* 0x00000015ff297219 */ /* 0x000fe4000001162a */
[----:B------:R-:W-:Y:S01]  /*3ca0*/  ISETP.NE.AND P4, PT, R8, 0x1, PT ;  /* 0x000000010800780c */ /* 0x000fe20003f85270 */
[----:B------:R-:W-:Y:S01]  /*3cb0*/  IMAD.HI.U32 R46, R10, R7, RZ ;  /* 0x000000070a2e7227 */ /* 0x000fe200078e00ff */
[----:B------:R-:W-:Y:S02]  /*3cc0*/  SHF.R.U32.HI R40, RZ, R25, R40 ;  /* 0x00000019ff287219 */ /* 0x000fe40000011628 */
[----:B------:R-:W-:Y:S01]  /*3cd0*/  SEL R3, R26, R41, !P0 ;  /* 0x000000291a037207 */ /* 0x000fe20004000000 */
[----:B------:R-:W-:Y:S01]  /*3ce0*/  IMAD.HI.U32 R42, R13, R24, RZ ;  /* 0x000000180d2a7227 */ /* 0x000fe200078e00ff */
[----:B------:R-:W-:Y:S02]  /*3cf0*/  SEL R11, R27, R40, !P4 ;  /* 0x000000281b0b7207 */ /* 0x000fe40006000000 */
[----:B------:R-:W-:Y:S01]  /*3d00*/  SHF.R.U32.HI R41, RZ, R21, R46 ;  /* 0x00000015ff297219 */ /* 0x000fe2000001162e */
[-C--:B------:R-:W-:Y:S01]  /*3d10*/  IMAD.HI.U32 R44, R3, R4.reuse, RZ ;  /* 0x00000004032c7227 */ /* 0x080fe200078e00ff */
[----:B------:R-:W-:Y:S02]  /*3d20*/  SHF.R.U32.HI R42, RZ, R25, R42 ;  /* 0x00000019ff2a7219 */ /* 0x000fe4000001162a */
[----:B------:R-:W-:Y:S01]  /*3d30*/  SEL R9, R10, R41, !P0 ;  /* 0x000000290a097207 */ /* 0x000fe20004000000 */
[-C--:B------:R-:W-:Y:S01]  /*3d40*/  IMAD.HI.U32 R40, R11, R4.reuse, RZ ;  /* 0x000000040b287227 */ /* 0x080fe200078e00ff */
[-C--:B------:R-:W-:Y:S03]  /*3d50*/  @P2 SHF.R.U32.HI R3, RZ, R5.reuse, R44 ;  /* 0x00000005ff032219 */ /* 0x080fe6000001162c */
[----:B------:R-:W-:Y:S01]  /*3d60*/  IMAD.HI.U32 R16, R9, R4, RZ ;  /* 0x0000000409107227 */ /* 0x000fe200078e00ff */
[----:B------:R-:W-:Y:S03]  /*3d70*/  @P2 SHF.R.U32.HI R11, RZ, R5, R40 ;  /* 0x00000005ff0b2219 */ /* 0x000fe60000011628 */
[C---:B------:R-:W-:Y:S01]  /*3d80*/  IMAD R12, R2.reuse, R3, RZ ;  /* 0x00000003020c7224 */ /* 0x040fe200078e02ff */
[----:B------:R-:W-:Y:S01]  /*3d90*/  SEL R3, R13, R42, !P4 ;  /* 0x0000002a0d037207 */ /* 0x000fe20006000000 */
[C---:B------:R-:W-:Y:S01]  /*3da0*/  IMAD R14, R2.reuse, R11, RZ ;  /* 0x0000000b020e7224 */ /* 0x040fe200078e02ff */
[----:B------:R-:W-:Y:S02]  /*3db0*/  SHF.R.U32.HI R16, RZ, R5, R16 ;  /* 0x00000005ff107219 */ /* 0x000fe40000011610 */
[C---:B------:R-:W-:Y:S02]  /*3dc0*/  ISETP.GE.AND P0, PT, R9.reuse, R12, PT ;  /* 0x0000000c0900720c */ /* 0x040fe40003f06270 */
[----:B------:R-:W-:Y:S02]  /*3dd0*/  SEL R17, R9, R16, !P2 ;  /* 0x0000001009117207 */ /* 0x000fe40005000000 */
[C---:B------:R-:W-:Y:S03]  /*3de0*/  ISETP.GE.OR P0, PT, R3.reuse, R14, P0 ;  /* 0x0000000e0300720c */ /* 0x040fe60000706670 */
[----:B------:R-:W-:Y:S04]  /*3df0*/  IMAD.MOV R15, RZ, RZ, -R17 ;  /* 0x000000ffff0f7224 */ /* 0x000fe800078e0a11 */
[----:B------:R-:W-:Y:S06]  /*3e00*/  IMAD R15, R2, R15, R9 ;  /* 0x0000000f020f7224 */ /* 0x000fec00078e0209 */
[C---:B------:R-:W-:Y:S05]  /*3e10*/  @!P0 IMAD.HI.U32 R12, R3.reuse, R4, RZ ;  /* 0x00000004030c8227 */ /* 0x040fea00078e00ff */
[----:B------:R-:W-:Y:S04]  /*3e20*/  @!P0 SHF.R.U32.HI R12, RZ, R5, R12 ;  /* 0x00000005ff0c8219 */ /* 0x000fe8000001160c */
[----:B------:R-:W-:Y:S01]  /*3e30*/  @!P0 SEL R0, R3, R12, !P2 ;  /* 0x0000000c03008207 */ /* 0x000fe20005000000 */
[----:B------:R-:W-:Y:S03]  /*3e40*/  IMAD.MOV R12, RZ, RZ, -R3 ;  /* 0x000000ffff0c7224 */ /* 0x000fe600078e0a03 */
[----:B------:R-:W-:Y:S01]  /*3e50*/  @!P0 IADD3 R16, PT, PT, R17, -R0, RZ ;  /* 0x8000000011108210 */ /* 0x000fe20007ffe0ff */
[----:B------:R-:W-:Y:S01]  /*3e60*/  @!P0 IMAD R0, R11, R15, R0 ;  /* 0x0000000f0b008224 */ /* 0x000fe200078e0200 */
[----:B------:R-:W-:Y:S01]  /*3e70*/  IADD3 R11, PT, PT, -R9, RZ, RZ ;  /* 0x000000ff090b7210 */ /* 0x000fe20007ffe1ff */
[----:B------:R-:W-:Y:S02]  /*3e80*/  IMAD R13, R8, R12, R13 ;  /* 0x0000000c080d7224 */ /* 0x000fe400078e020d */
[----:B------:R-:W-:Y:S02]  /*3e90*/  @!P0 IMAD R9, R16, R2, R3 ;  /* 0x0000000210098224 */ /* 0x000fe400078e0203 */
[----:B------:R-:W-:Y:S02]  /*3ea0*/  @!P0 IMAD.MOV.U32 R3, RZ, RZ, R0 ;  /* 0x000000ffff038224 */ /* 0x000fe400078e0000 */
[----:B------:R-:W-:Y:S02]  /*3eb0*/  IMAD R10, R6, R11, R10 ;  /* 0x0000000b060a7224 */ /* 0x000fe400078e020a */
[----:B------:R-:W-:Y:S02]  /*3ec0*/  IMAD R13, R3, R8, R13 ;  /* 0x00000008030d7224 */ /* 0x000fe400078e020d */
[----:B------:R-:W-:Y:S02]  /*3ed0*/  IMAD R10, R9, R6, R10 ;  /* 0x00000006090a7224 */ /* 0x000fe400078e020a */
.L_x_65:
[----:B------:R-:W-:Y:S05]  /*3ee0*/  BRA.U UP1, `(.L_x_66) ;  /* 0x0000000101107547 */ /* 0x000fea000b800000 */
[----:B------:R-:W-:Y:S04]  /*3ef0*/  MOV R0, UR6 ;  /* 0x0000000600007c02 */ /* 0x000fe80008000f00 */
[----:B------:R-:W-:Y:S04]  /*3f00*/  SHF.L.U32 R3, R0, 0x1f, RZ ;  /* 0x0000001f00037819 */ /* 0x000fe800000006ff */
[----:B------:R-:W2:Y:S02]  /*3f10*/  SYNCS.PHASECHK.TRANS64.TRYWAIT P0, [UR4+0x98], R3 ;  /* 0x00009803ff0075a7 */ /* 0x000ea40008001104 */
[----:B--2---:R-:W-:Y:S05]  /*3f20*/  @!P0 BRA `(.L_x_67) ;  /* 0x0000004c00948947 */ /* 0x004fea0003800000 */
.L_x_66:
[----:B-1----:R-:W-:Y:S01]  /*3f30*/  ISETP.NE.U32.AND P0, PT, R22, RZ, PT ;  /* 0x000000ff1600720c */ /* 0x002fe20003f05070 */
[----:B------:R-:W-:Y:S01]  /*3f40*/  USHF.L.U32 UR58, UR11, 0x7, URZ ;  /* 0x000000070b3a7899 */ /* 0x000fe200080006ff */
[----:B------:R-:W-:Y:S02]  /*3f50*/  R2UR UR59, R20 ;  /* 0x00000000143b72ca */ /* 0x000fe400000e0000 */
[----:B------:R-:W-:Y:S02]  /*3f60*/  ISETP.NE.AND.EX P0, PT, R23, RZ, PT, P0 ;  /* 0x000000ff1700720c */ /* 0x000fe40003f05300 */
[----:B------:R-:W-:Y:S02]  /*3f70*/  ISETP.NE.U32.AND P2, PT, R22, RZ, PT ;  /* 0x000000ff1600720c */ /* 0x000fe40003f45070 */
[----:B------:R-:W-:Y:S02]  /*3f80*/  SHF.L.U32 R11, R37, 0x1f, RZ ;  /* 0x0000001f250b7819 */ /* 0x000fe400000006ff */
[----:B------:R-:W-:Y:S05]  /*3f90*/  ISETP.NE.AND.EX P2, PT, R23, RZ, PT, P2 ;  /* 0x000000ff1700720c */ /* 0x000fea0003f45320 */
[----:B------:R-:W-:Y:S02]  /*3fa0*/  USHF.L.U32 UR59, UR59, 0x6, URZ ;  /* 0x000000063b3b7899 */ /* 0x000fe400080006ff */
[----:B------:R-:W-:Y:S10]  /*3fb0*/  @!P0 BRA `(.L_x_68) ;  /* 0x00000000002c8947 */ /* 0x000ff40003800000 */
[----:B------:R-:W-:Y:S01]  /*3fc0*/  ISETP.NE.U32.AND P0, PT, R18, RZ, PT ;  /* 0x000000ff1200720c */ /* 0x000fe20003f05070 */
[----:B------:R-:W-:Y:S03]  /*3fd0*/  IMAD.MOV.U32 R63, RZ, RZ, 0x1 ;  /* 0x00000001ff3f7424 */ /* 0x000fe600078e00ff */
[----:B------:R-:W-:Y:S11]  /*3fe0*/  ISETP.NE.AND.EX P0, PT, R19, RZ, PT, P0 ;  /* 0x000000ff1300720c */ /* 0x000ff60003f05300 */
[----:B------:R-:W-:Y:S02]  /*3ff0*/  @!UPT UIADD3 URZ, UPT, UPT, URZ, URZ, URZ ;  /* 0x000000fffffff290 */ /* 0x000fe4000fffe0ff */
[----:B------:R-:W1:Y:S01]  /*4000*/  @P0 LDC.64 R14, c[0x0][0xa88] ;  /* 0x0002a200ff0e0b82 */ /* 0x000e620000000a00 */
[----:B--2---:R-:W-:Y:S04]  /*4010*/  @P0 IMAD R0, R22, UR36, RZ ;  /* 0x0000002416000c24 */ /* 0x004fe8000f8e02ff */
[----:B-1----:R-:W-:Y:S04]  /*4020*/  @P0 IMAD.WIDE R14, R0, 0x4, R14 ;  /* 0x00000004000e0825 */ /* 0x002fe800078e020e */
[----:B------:R-:W-:Y:S01]  /*4030*/  HFMA2 R0, -RZ, RZ, 0, 5.9604644775390625e-08 ;  /* 0x00000001ff007431 */ /* 0x000fe200000001ff */
[----:B------:R1:W5:Y:S04]  /*4040*/  @P0 LDG.E R35, desc[UR38][R14.64] ;  /* 0x000000260e230981 */ /* 0x000368000c1e1900 */
[----:B------:R-:W-:Y:S01]  /*4050*/  @!P0 PRMT R63, R0, 0x7610, R63 ;  /* 0x00007610003f8816 */ /* 0x000fe2000000003f */
[----:B-1----:R-:W3:Y:S06]  /*4060*/  @!P0 LDC R35, c[0x0][0xa80] ;  /* 0x0002a000ff238b82 */ /* 0x002eec0000000800 */
.L_x_68:
[----:B---3-5:R-:W-:Y:S01]  /*4070*/  @!P2 FSETP.EQ.AND P0, PT, R35, RZ, PT ;  /* 0x000000ff2300a20b */ /* 0x028fe20003f02000 */
[----:B------:R-:W-:Y:S01]  /*4080*/  @!UPT UIADD3 URZ, UPT, UPT, URZ, URZ, URZ ;  /* 0x000000fffffff290 */ /* 0x000fe2000fffe0ff */
[----:B------:R-:W-:Y:S11]  /*4090*/  @!P2 BRA `(.L_x_69) ;  /* 0x000000000018a947 */ /* 0x000ff60003800000 */
[----:B------:R-:W-:Y:S02]  /*40a0*/  LOP3.LUT P2, RZ, R63, 0xff, RZ, 0xc0, !PT ;  /* 0x000000ff3fff7812 */ /* 0x000fe4000784c0ff */
[----:B------:R-:W-:Y:S04]  /*40b0*/  ISETP.NE.U32.AND P0, PT, R18, RZ, PT ;  /* 0x000000ff1200720c */ /* 0x000fe80003f05070 */
[----:B------:R-:W-:Y:S04]  /*40c0*/  ISETP.NE.AND.EX P0, PT, R19, RZ, PT, P0 ;  /* 0x000000ff1300720c */ /* 0x000fe80003f05300 */
[----:B------:R-:W-:Y:S03]  /*40d0*/  PLOP3.LUT P0, PT, P0, PT, PT, 0x8, 0x80 ;  /* 0x000000000080781c */ /* 0x000fe6000070e170 */
[----:B------:R-:W-:Y:S11]  /*40e0*/  @P2 FSETP.EQ.AND P0, PT, R35, RZ, PT ;  /* 0x000000ff2300220b */ /* 0x000ff60003f02000 */
[----:B------:R-:W-:Y:S02]  /*40f0*/  @!UPT UIADD3 URZ, UPT, UPT, URZ, URZ, URZ ;  /* 0x000000fffffff290 */ /* 0x000fe4000fffe0ff */
.L_x_69:
[----:B------:R-:W1:Y:S01]  /*4100*/  SYNCS.PHASECHK.TRANS64.TRYWAIT P2, [UR4+0x70], R11 ;  /* 0x0000700bff0075a7 */ /* 0x000e620008041104 */
[----:B------:R-:W-:Y:S04]  /*4110*/  ELECT P4, URZ, PT ;  /* 0x0000000000ff782f */ /* 0x000fe80003880000 */
[----:B------:R-:W-:Y:S11]  /*4120*/  PLOP3.LUT P4, PT, P0, P4, PT, 0xf2, 0x2f ;  /* 0x00000000002f781c */ /* 0x000ff60000789e72 */
[----:B------:R-:W-:Y:S02]  /*4130*/  @!UPT UIADD3 URZ, UPT, UPT, URZ, URZ, URZ ;  /* 0x000000fffffff290 */ /* 0x000fe4000fffe0ff */
[----:B------:R-:W-:Y:S05]  /*4140*/  @!P4 IADD3 R9, P0, PT, R38, 0x780, RZ ;  /* 0x000007802609c810 */ /* 0x000fea0007f1e0ff */
[----:B--2---:R-:W-:Y:S01]  /*4150*/  @!P4 IMAD.X R3, RZ, RZ, R39, P0 ;  /* 0x000000ffff03c224 */ /* 0x004fe200000e0627 */
[----:B-1----:R-:W-:Y:S07]  /*4160*/  @!P2 BRA `(.L_x_70) ;  /* 0x0000004c001ca947 */ /* 0x002fee0003800000 */
.L_x_154:
[----:B------:R-:W-:Y:S01]  /*4170*/  @!P4 R2UR UR8, R9 ;  /* 0x000000000908c2ca */ /* 0x000fe200000e0000 */
[----:B------:R-:W-:Y:S01]  /*4180*/  VOTEU.ALL UP3, P4 ;  /* 0x0000000000ff7886 */ /* 0x000fe20002060000 */
[----:B------:R-:W-:Y:S01]  /*4190*/  @!P4 R2UR UR7, R3 ;  /* 0x000000000307c2ca */ /* 0x000fe200000e0000 */
[----:B------:R-:W-:Y:S01]  /*41a0*/  VOTEU.ALL UP2, P4 ;  /* 0x0000000000ff7886 */ /* 0x000fe20002040000 */
[----:B------:R-:W-:Y:S01]  /*41b0*/  UMOV UR14, 0x0 ;  /* 0x00000000000e7882 */ /* 0x000fe20000000000 */
[----:B------:R-:W-:Y:S01]  /*41c0*/  UMOV UR15, 0x10000000 ;  /* 0x10000000000f7882 */ /* 0x000fe20000000000 */
[----:B------:R-:W-:Y:S01]  /*41d0*/  @!UP3 UIADD3 UR56, UPT, UPT, UR4, 0x200, URZ ;  /* 0x000002000438b890 */ /* 0x000fe2000fffe0ff */
[----:B-1----:R-:W-:Y:S01]  /*41e0*/  @!P4 IMAD.MOV.U32 R0, RZ, RZ, 0x2000 ;  /* 0x00002000ff00c424 */ /* 0x002fe200078e00ff */
[----:B------:R-:W-:Y:S01]  /*41f0*/  UMOV UR60, UR36 ;  /* 0x00000024003c7c82 */ /* 0x000fe20008000000 */
[----:B------:R-:W-:Y:S01]  /*4200*/  @!UP3 UIADD3 UR26, UPT, UPT, UR58, 0x20, URZ ;  /* 0x000000203a1ab890 */ /* 0x000fe2000fffe0ff */
[----:B------:R-:W-:Y:S01]  /*4210*/  @!P4 IADD3 R9, P0, PT, R38, 0x780, RZ ;  /* 0x000007802609c810 */ /* 0x000fe20007f1e0ff */
[----:B------:R-:W-:Y:S02]  /*4220*/  @!UP3 UIADD3 UR24, UPT, UPT, UR4, 0xa00, URZ ;  /* 0x00000a000418b890 */ /* 0x000fe4000fffe0ff */
[----:B------:R-:W-:Y:S01]  /*4230*/  IMAD.U32 R14, RZ, RZ, UR8 ;  /* 0x00000008ff0e7e24 */ /* 0x000fe2000f8e00ff */
[----:B------:R-:W-:Y:S01]  /*4240*/  VOTEU.ALL UP1, P4 ;  /* 0x0000000000ff7886 */ /* 0x000fe20002020000 */
[----:B------:R-:W-:Y:S01]  /*4250*/  IMAD.U32 R15, RZ, RZ, UR7 ;  /* 0x00000007ff0f7e24 */ /* 0x000fe2000f8e00ff */
[----:B------:R-:W-:Y:S01]  /*4260*/  UMOV UR25, UR57 ;  /* 0x0000003900197c82 */ /* 0x000fe20008000000 */
[----:B------:R-:W-:Y:S01]  /*4270*/  UMOV UR27, UR59 ;  /* 0x0000003b001b7c82 */ /* 0x000fe20008000000 */
[----:B------:R-:W-:Y:S01]  /*4280*/  @!P4 R2UR UR22, R14 ;  /* 0x000000000e16c2ca */ /* 0x000fe200000e0000 */
[----:B------:R-:W-:Y:S01]  /*4290*/  UMOV UR28, UR36 ;  /* 0x00000024001c7c82 */ /* 0x000fe20008000000 */
[----:B------:R-:W-:Y:S01]  /*42a0*/  @!P4 R2UR UR23, R15 ;  /* 0x000000000f17c2ca */ /* 0x000fe200000e0000 */
[----:B------:R-:W-:Y:S01]  /*42b0*/  @!UP3 UIADD3 UR18, UPT, UPT, UR58, 0x40, URZ ;  /* 0x000000403a12b890 */ /* 0x000fe2000fffe0ff */
[----:B------:R-:W-:Y:S01]  /*42c0*/  @!P4 IMAD.X R3, RZ, RZ, R39, P0 ;  /* 0x000000ffff03c224 */ /* 0x000fe200000e0627 */
[----:B------:R-:W-:Y:S01]  /*42d0*/  @!UP3 UIADD3 UR16, UPT, UPT, UR4, 0x1200, URZ ;  /* 0x000012000410b890 */ /* 0x000fe2000fffe0ff */
[----:B------:R-:W-:Y:S01]  /*42e0*/  VOTEU.ALL UP0, P4 ;  /* 0x0000000000ff7886 */ /* 0x000fe20002000000 */
[----:B------:R-:W-:Y:S01]  /*42f0*/  UMOV UR17, UR57 ;  /* 0x0000003900117c82 */ /* 0x000fe20008000000 */
[----:B------:R-:W-:Y:S01]  /*4300*/  UMOV UR19, UR59 ;  /* 0x0000003b00137c82 */ /* 0x000fe20008000000 */
[----:B------:R-:W-:Y:S01]  /*4310*/  UMOV UR20, UR36 ;  /* 0x0000002400147c82 */ /* 0x000fe20008000000 */
[----:B------:R-:W-:Y:S02]  /*4320*/  @!UP3 UIADD3 UR10, UPT, UPT, UR58, 0x60, URZ ;  /* 0x000000603a0ab890 */ /* 0x000fe4000fffe0ff */
[----:B------:R-:W-:Y:S03]  /*4330*/  @!UP3 UIADD3 UR8, UPT, UPT, UR4, 0x1a00, URZ ;  /* 0x00001a000408b890 */ /* 0x000fe6000fffe0ff */
[----:B------:R1:W-:Y:S01]  /*4340*/  @!UP2 UTMALDG.3D [UR56], [UR22], desc[UR14] ;  /* 0x00000e381600a5b4 */ /* 0x0003e20008011000 */
[----:B------:R-:W-:Y:S01]  /*4350*/  UMOV UR9, UR57 ;  /* 0x0000003900097c82 */ /* 0x000fe20008000000 */
[----:B------:R-:W-:Y:S01]  /*4360*/  UMOV UR11, UR59 ;  /* 0x0000003b000b7c82 */ /* 0x000fe20008000000 */
[----:B------:R-:W-:Y:S01]  /*4370*/  UMOV UR12, UR36 ;  /* 0x00000024000c7c82 */ /* 0x000fe20008000000 */
[----:B------:R-:W-:Y:S01]  /*4380*/  UPRMT UR7, UR37, 0x654, UR57 ;  /* 0x0000065425077896 */ /* 0x000fe20008000039 */
[----:B------:R1:W-:Y:S01]  /*4390*/  @!UP1 UTMALDG.3D [UR24], [UR22], desc[UR14] ;  /* 0x00000e18160095b4 */ /* 0x0003e20008011000 */
[----:B------:R-:W-:Y:S01]  /*43a0*/  VOTEU.ALL UP1, P4 ;  /* 0x0000000000ff7886 */ /* 0x000fe20002020000 */
[----:B------:R1:W-:Y:S04]  /*43b0*/  @!UP0 UTMALDG.3D [UR16], [UR22], desc[UR14] ;  /* 0x00000e10160085b4 */ /* 0x0003e80008011000 */
[----:B------:R1:W-:Y:S01]  /*43c0*/  @!UP1 UTMALDG.3D [UR8], [UR22], desc[UR14] ;  /* 0x00000e08160095b4 */ /* 0x0003e20008011000 */
[----:B------:R1:W-:Y:S01]  /*43d0*/  @!P4 SYNCS.ARRIVE.TRANS64.RED.A0TR RZ, [UR4+0x50], R0 ;  /* 0x00005000ffffc9a7 */ /* 0x0003e20008300404 */
[----:B------:R-:W-:Y:S01]  /*43e0*/  SYNCS.ARRIVE.TRANS64.RED.A1T0 RZ, [UR7], RZ ;  /* 0x000000ffffff79a7 */ /* 0x000fe20008100407 */
[----:B------:R-:W2:Y:S02]  /*43f0*/  SYNCS.PHASECHK.TRANS64.TRYWAIT P2, [UR4+0x78], R11 ;  /* 0x0000780bff0075a7 */ /* 0x000ea40008041104 */
[----:B-12---:R-:W-:Y:S05]  /*4400*/  @!P2 BRA `(.L_x_71) ;  /* 0x00000048008ca947 */ /* 0x006fea0003800000 */
.L_x_156:
        /* <DEDUP_REMOVED lines=8> */
[----:B------:R-:W-:Y:S01]  /*4490*/  @!UP3 UIADD3 UR48, UPT, UPT, UR4, 0x2200, URZ ;  /* 0x000022000430b890 */ /* 0x000fe2000fffe0ff */
[----:B------:R-:W-:Y:S01]  /*44a0*/  @!P4 IADD3 R40, P0, PT, R38, 0x780, RZ ;  /* 0x000007802628c810 */ /* 0x000fe20007f1e0ff */
[----:B------:R-:W-:Y:S01]  /*44b0*/  UMOV UR50, UR58 ;  /* 0x0000003a00327c82 */ /* 0x000fe20008000000 */
[----:B------:R-:W-:Y:S01]  /*44c0*/  UMOV UR52, UR36 ;  /* 0x0000002400347c82 */ /* 0x000fe20008000000 */
[----:B------:R-:W-:Y:S01]  /*44d0*/  @!UP3 UIADD3 UR26, UPT, UPT, UR58, 0x20, URZ ;  /* 0x000000203a1ab890 */ /* 0x000fe2000fffe0ff */
[----:B------:R-:W-:Y:S01]  /*44e0*/  IMAD.U32 R14, RZ, RZ, UR8 ;  /* 0x00000008ff0e7e24 */ /* 0x000fe2000f8e00ff */
[----:B------:R-:W-:Y:S01]  /*44f0*/  @!UP3 UIADD3 UR24, UPT, UPT, UR4, 0x2a00, URZ ;  /* 0x00002a000418b890 */ /* 0x000fe2000fffe0ff */
[----:B------:R-:W-:Y:S01]  /*4500*/  IMAD.U32 R15, RZ, RZ, UR7 ;  /* 0x00000007ff0f7e24 */ /* 0x000fe2000f8e00ff */
[----:B------:R-:W-:Y:S01]  /*4510*/  VOTEU.ALL UP1, P4 ;  /* 0x0000000000ff7886 */ /* 0x000fe20002020000 */
[----:B------:R-:W-:Y:S01]  /*4520*/  UMOV UR25, UR49 ;  /* 0x0000003100197c82 */ /* 0x000fe20008000000 */
[----:B------:R-:W-:Y:S01]  /*4530*/  @!P4 R2UR UR22, R14 ;  /* 0x000000000e16c2ca */ /* 0x000fe200000e0000 */
[----:B------:R-:W-:Y:S01]  /*4540*/  UMOV UR28, UR36 ;  /* 0x00000024001c7c82 */ /* 0x000fe20008000000 */
[----:B------:R-:W-:Y:S01]  /*4550*/  @!P4 R2UR UR23, R15 ;  /* 0x000000000f17c2ca */ /* 0x000fe200000e0000 */
[----:B------:R-:W-:Y:S01]  /*4560*/  UMOV UR27, UR51 ;  /* 0x00000033001b7c82 */ /* 0x000fe20008000000 */
        /* <DEDUP_REMOVED lines=8> */
[----:B------:R-:W-:Y:S02]  /*45f0*/  @!UP3 UIADD3 UR8, UPT, UPT, UR4, 0x3a00, URZ ;  /* 0x00003a000408b890 */ /* 0x000fe4000fffe0ff */
        /* <DEDUP_REMOVED lines=13> */
.L_x_158:
[----:B------:R-:W2:Y:S01]  /*46d0*/  LDC.64 R16, c[0x0][0xd10] ;  /* 0x00034400ff107b82 */ /* 0x000ea20000000a00 */
[----:B------:R-:W-:Y:S01]  /*46e0*/  @!P4 R2UR UR8, R40 ;  /* 0x000000002808c2ca */ /* 0x000fe200000e0000 */
[----:B------:R-:W-:Y:S01]  /*46f0*/  VOTEU.ALL UP3, P4 ;  /* 0x0000000000ff7886 */ /* 0x000fe20002060000 */
[----:B------:R-:W-:Y:S01]  /*4700*/  @!P4 R2UR UR7, R20 ;  /* 0x000000001407c2ca */ /* 0x000fe200000e0000 */
[----:B------:R-:W-:Y:S01]  /*4710*/  VOTEU.ALL UP2, P4 ;  /* 0x0000000000ff7886 */ /* 0x000fe20002040000 */
[----:B------:R-:W-:Y:S03]  /*4720*/  UMOV UR14, 0x0 ;  /* 0x00000000000e7882 */ /* 0x000fe60000000000 */
[----:B------:R-:W3:Y:S01]  /*4730*/  LDC.64 R14, c[0x0][0xd18] ;  /* 0x00034600ff0e7b82 */ /* 0x000ee20000000a00 */
[----:B------:R-:W-:Y:S01]  /*4740*/  @!UP3 UIADD3 UR43, UPT, UPT, UR59, 0x20, URZ ;  /* 0x000000203b2bb890 */ /* 0x000fe2000fffe0ff */
[----:B------:R-:W-:Y:S01]  /*4750*/  @!P4 IMAD.MOV.U32 R20, RZ, RZ, 0x2000 ;  /* 0x00002000ff14c424 */ /* 0x000fe200078e00ff */
[----:B------:R-:W-:Y:S01]  /*4760*/  @!UP3 UIADD3 UR40, UPT, UPT, UR4, 0x4200, URZ ;  /* 0x000042000428b890 */ /* 0x000fe2000fffe0ff */
[----:B------:R-:W-:Y:S01]  /*4770*/  @P3 SHF.R.U32.HI R33, RZ, 0x10, R29 ;  /* 0x00000010ff213819 */ /* 0x000fe2000001161d */
[----:B------:R-:W-:Y:S03]  /*4780*/  UMOV UR15, 0x10000000 ;  /* 0x10000000000f7882 */ /* 0x000fe60000000000 */
[----:B-1----:R-:W1:Y:S01]  /*4790*/  @!P1 LDC R0, c[0x0][0xd20] ;  /* 0x00034800ff009b82 */ /* 0x002e620000000800 */
[----:B------:R-:W-:Y:S01]  /*47a0*/  UMOV UR42, UR58 ;  /* 0x0000003a002a7c82 */ /* 0x000fe20008000000 */
[----:B------:R-:W-:Y:S01]  /*47b0*/  IMAD.U32 R40, RZ, RZ, UR8 ;  /* 0x00000008ff287e24 */ /* 0x000fe2000f8e00ff */
[----:B------:R-:W-:Y:S05]  /*47c0*/  UMOV UR44, UR36 ;  /* 0x00000024002c7c82 */ /* 0x000fea0008000000 */
[----:B------:R-:W4:Y:S01]  /*47d0*/  @!P1 LDC R3, c[0x0][0xd0c] ;  /* 0x00034300ff039b82 */ /* 0x000f220000000800 */
[----:B------:R-:W-:Y:S01]  /*47e0*/  IMAD.U32 R41, RZ, RZ, UR7 ;  /* 0x00000007ff297e24 */ /* 0x000fe2000f8e00ff */
[----:B------:R-:W-:Y:S01]  /*47f0*/  @!UP3 UIADD3 UR26, UPT, UPT, UR58, 0x20, URZ ;  /* 0x000000203a1ab890 */ /* 0x000fe2000fffe0ff */
[----:B------:R-:W-:Y:S01]  /*4800*/  @!P4 R2UR UR22, R40 ;  /* 0x000000002816c2ca */ /* 0x000fe200000e0000 */
[----:B------:R-:W-:Y:S01]  /*4810*/  @!UP3 UIADD3 UR24, UPT, UPT, UR4, 0x4a00, URZ ;  /* 0x00004a000418b890 */ /* 0x000fe2000fffe0ff */
[----:B------:R-:W-:Y:S01]  /*4820*/  VIADD R36, R36, 0x1 ;  /* 0x0000000124247836 */ /* 0x000fe20000000000 */
[----:B------:R-:W-:Y:S01]  /*4830*/  @!P4 R2UR UR23, R41 ;  /* 0x000000002917c2ca */ /* 0x000fe200000e0000 */
[----:B------:R-:W-:Y:S01]  /*4840*/  VOTEU.ALL UP1, P4 ;  /* 0x0000000000ff7886 */ /* 0x000fe20002020000 */
[----:B------:R-:W-:Y:S01]  /*4850*/  UMOV UR25, UR41 ;  /* 0x0000002900197c82 */ /* 0x000fe20008000000 */
[----:B------:R-:W-:Y:S01]  /*4860*/  UMOV UR28, UR36 ;  /* 0x00000024001c7c82 */ /* 0x000fe20008000000 */
[----:B------:R-:W-:Y:S01]  /*4870*/  UMOV UR27, UR43 ;  /* 0x0000002b001b7c82 */ /* 0x000fe20008000000 */
[----:B------:R-:W-:Y:S02]  /*4880*/  @!UP3 UIADD3 UR18, UPT, UPT, UR58, 0x40, URZ ;  /* 0x000000403a12b890 */ /* 0x000fe4000fffe0ff */
[----:B------:R-:W-:Y:S01]  /*4890*/  @!UP3 UIADD3 UR16, UPT, UPT, UR4, 0x5200, URZ ;  /* 0x000052000410b890 */ /* 0x000fe2000fffe0ff */
[----:B------:R-:W-:Y:S01]  /*48a0*/  VOTEU.ALL UP0, P4 ;  /* 0x0000000000ff7886 */ /* 0x000fe20002000000 */
[----:B------:R-:W-:Y:S01]  /*48b0*/  UMOV UR17, UR41 ;  /* 0x0000002900117c82 */ /* 0x000fe20008000000 */
[----:B------:R-:W-:Y:S01]  /*48c0*/  UMOV UR20, UR36 ;  /* 0x0000002400147c82 */ /* 0x000fe20008000000 */
[----:B------:R-:W-:Y:S02]  /*48d0*/  UMOV UR19, UR43 ;  /* 0x0000002b00137c82 */ /* 0x000fe40008000000 */
[----:B------:R1:W-:Y:S01]  /*48e0*/  @!UP2 UTMALDG.3D [UR40], [UR22], desc[UR14] ;  /* 0x00000e281600a5b4 */ /* 0x0003e20008011000 */
[----:B------:R-:W-:Y:S02]  /*48f0*/  @!UP3 UIADD3 UR10, UPT, UPT, UR58, 0x60, URZ ;  /* 0x000000603a0ab890 */ /* 0x000fe4000fffe0ff */
[----:B------:R-:W-:Y:S01]  /*4900*/  @!UP3 UIADD3 UR8, UPT, UPT, UR4, 0x5a00, URZ ;  /* 0x00005a000408b890 */ /* 0x000fe2000fffe0ff */
[----:B------:R-:W-:Y:S01]  /*4910*/  UMOV UR9, UR41 ;  /* 0x0000002900097c82 */ /* 0x000fe20008000000 */
[----:B------:R-:W-:Y:S01]  /*4920*/  UMOV UR12, UR36 ;  /* 0x00000024000c7c82 */ /* 0x000fe20008000000 */
[----:B------:R-:W-:Y:S01]  /*4930*/  UMOV UR11, UR43 ;  /* 0x0000002b000b7c82 */ /* 0x000fe20008000000 */
[----:B------:R1:W-:Y:S01]  /*4940*/  @!UP1 UTMALDG.3D [UR24], [UR22], desc[UR14] ;  /* 0x00000e18160095b4 */ /* 0x0003e20008011000 */
[----:B------:R-:W-:Y:S01]  /*4950*/  VOTEU.ALL UP1, P4 ;  /* 0x0000000000ff7886 */ /* 0x000fe20002020000 */
[----:B------:R-:W-:Y:S01]  /*4960*/  UPRMT UR7, UR37, 0x654, UR41 ;  /* 0x0000065425077896 */ /* 0x000fe20008000029 */
[----:B--2---:R-:W-:Y:S01]  /*4970*/  @!P1 IMAD.HI.U32 R12, R13, R16, RZ ;  /* 0x000000100d0c9227 */ /* 0x004fe200078e00ff */
[----:B---3--:R-:W-:Y:S02]  /*4980*/  @!P1 ISETP.NE.AND P0, PT, R14, 0x1, PT ;  /* 0x000000010e00980c */ /* 0x008fe40003f05270 */
[----:B----4-:R-:W-:Y:S01]  /*4990*/  @!P1 ISETP.NE.AND P2, PT, R3, 0x1, PT ;  /* 0x000000010300980c */ /* 0x010fe20003f45270 */
[C---:B------:R-:W-:Y:S01]  /*49a0*/  @!P1 IMAD.HI.U32 R9, R10.reuse, R15, RZ ;  /* 0x0000000f0a099227 */ /* 0x040fe200078e00ff */
[----:B------:R2:W-:Y:S02]  /*49b0*/  @!UP0 UTMALDG.3D [UR16], [UR22], desc[UR14] ;  /* 0x00000e10160085b4 */ /* 0x0005e40008011000 */
[----:B------:R-:W-:Y:S02]  /*49c0*/  @!P1 SHF.R.U32.HI R12, RZ, R17, R12 ;  /* 0x00000011ff0c9219 */ /* 0x000fe4000001160c */
[----:B-1----:R-:W-:Y:S02]  /*49d0*/  @!P1 SHF.R.U32.HI R9, RZ, R0, R9 ;  /* 0x00000000ff099219 */ /* 0x002fe40000011609 */
[----:B------:R-:W-:Y:S01]  /*49e0*/  @!P1 SEL R12, R13, R12, !P2 ;  /* 0x0000000c0d0c9207 */ /* 0x000fe20005000000 */
[----:B------:R2:W-:Y:S01]  /*49f0*/  @!UP1 UTMALDG.3D [UR8], [UR22], desc[UR14] ;  /* 0x00000e08160095b4 */ /* 0x0005e20008011000 */
[----:B------:R2:W-:Y:S01]  /*4a00*/  @!P4 SYNCS.ARRIVE.TRANS64.RED.A0TR RZ, [UR4+0x60], R20 ;  /* 0x00006014ffffc9a7 */ /* 0x0005e20008300404 */
[----:B------:R-:W-:Y:S05]  /*4a10*/  @!P1 SEL R9, R10, R9, !P0 ;  /* 0x000000090a099207 */ /* 0x000fea0004000000 */
[----:B------:R-:W-:Y:S02]  /*4a20*/  @!P1 IMAD.IADD R0, R9, 0x1, -R12 ;  /* 0x0000000109009824 */ /* 0x000fe400078e0a0c */
[----:B------:R-:W-:Y:S02]  /*4a30*/  @!P1 IMAD.IADD R9, R12, 0x1, -R9 ;  /* 0x000000010c099824 */ /* 0x000fe400078e0a09 */
[----:B------:R-:W-:Y:S02]  /*4a40*/  @!P1 IMAD R13, R0, R3, R13 ;  /* 0x00000003000d9224 */ /* 0x000fe400078e020d */
[----:B------:R-:W-:Y:S01]  /*4a50*/  @!P1 IMAD R10, R9, R14, R10 ;  /* 0x0000000e090a9224 */ /* 0x000fe200078e020a */
[----:B------:R-:W-:Y:S01]  /*4a60*/  SYNCS.ARRIVE.TRANS64.RED.A1T0 RZ, [UR7], RZ ;  /* 0x000000ffffff79a7 */ /* 0x000fe20008100407 */
[----:B------:R-:W1:Y:S02]  /*4a70*/  SYNCS.PHASECHK.TRANS64.TRYWAIT P5, [UR4+0x88], R11 ;  /* 0x0000880bff0075a7 */ /* 0x000e6400080a1104 */
[----:B-12---:R-:W-:Y:S05]  /*4a80*/  @!P5 BRA `(.L_x_73) ;  /* 0x00000044001cd947 */ /* 0x006fea0003800000 */
.L_x_160:
[----:B------:R-:W-:Y:S01]  /*4a90*/  @!P4 IADD3 R3, P0, PT, R38, 0x780, RZ ;  /* 0x000007802603c810 */ /* 0x000fe20007f1e0ff */
[----:B------:R-:W-:Y:S01]  /*4aa0*/  VOTEU.ALL UP2, P4 ;  /* 0x0000000000ff7886 */ /* 0x000fe20002040000 */
[----:B------:R-:W-:Y:S01]  /*4ab0*/  UMOV UR14, 0x0 ;  /* 0x00000000000e7882 */ /* 0x000fe20000000000 */
[----:B------:R-:W-:Y:S01]  /*4ac0*/  UMOV UR15, 0x10000000 ;  /* 0x10000000000f7882 */ /* 0x000fe20000000000 */
[----:B------:R-:W-:Y:S01]  /*4ad0*/  @!P4 R2UR UR8, R3 ;  /* 0x000000000308c2ca */ /* 0x000fe200000e0000 */
[----:B-1----:R-:W-:Y:S01]  /*4ae0*/  @!P4 IMAD.X R0, RZ, RZ, R39, P0 ;  /* 0x000000ffff00c224 */ /* 0x002fe200000e0627 */
[----:B------:R-:W-:Y:S01]  /*4af0*/  UMOV UR34, UR58 ;  /* 0x0000003a00227c82 */ /* 0x000fe20008000000 */
[----:B------:R-:W-:Y:S01]  /*4b00*/  VOTEU.ALL UP1, P4 ;  /* 0x0000000000ff7886 */ /* 0x000fe20002020000 */
[----:B------:R-:W-:Y:S01]  /*4b10*/  UMOV UR12, UR36 ;  /* 0x00000024000c7c82 */ /* 0x000fe20008000000 */
[----:B------:R-:W-:Y:S01]  /*4b20*/  VOTEU.ALL UP3, P4 ;  /* 0x0000000000ff7886 */ /* 0x000fe20002060000 */
[----:B------:R-:W-:Y:S01]  /*4b30*/  @!P4 R2UR UR7, R0 ;  /* 0x000000000007c2ca */ /* 0x000fe200000e0000 */
[----:B------:R-:W-:Y:S01]  /*4b40*/  VOTEU.ALL UP0, P4 ;  /* 0x0000000000ff7886 */ /* 0x000fe20002000000 */
[----:B------:R-:W-:Y:S01]  /*4b50*/  UMOV UR28, UR36 ;  /* 0x00000024001c7c82 */ /* 0x000fe20008000000 */
[----:B------:R-:W-:Y:S01]  /*4b60*/  UMOV UR20, UR36 ;  /* 0x0000002400147c82 */ /* 0x000fe20008000000 */
[----:B------:R-:W-:Y:S01]  /*4b70*/  @!UP3 UIADD3 UR33, UPT, UPT, UR4, 0x68, URZ ;  /* 0x000000680421b890 */ /* 0x000fe2000fffe0ff */
[----:B------:R-:W-:Y:S01]  /*4b80*/  IMAD.IADD R0, R13, 0x1, R62 ;  /* 0x000000010d007824 */ /* 0x000fe200078e023e */
[----:B------:R-:W-:Y:S01]  /*4b90*/  @!UP3 UIADD3 UR35, UPT, UPT, UR59, 0x30, URZ ;  /* 0x000000303b23b890 */ /* 0x000fe2000fffe0ff */
[----:B------:R-:W-:Y:S01]  /*4ba0*/  IMAD.U32 R14, RZ, RZ, UR8 ;  /* 0x00000008ff0e7e24 */ /* 0x000fe2000f8e00ff */
[----:B------:R-:W-:Y:S01]  /*4bb0*/  @!UP3 UIADD3 UR32, UPT, UPT, UR4, 0x6200, URZ ;  /* 0x000062000420b890 */ /* 0x000fe2000fffe0ff */
[----:B------:R-:W-:Y:S01]  /*4bc0*/  ISETP.NE.AND P0, PT, R36, 0x2, PT ;  /* 0x000000022400780c */ /* 0x000fe20003f05270 */
[----:B------:R-:W-:Y:S01]  /*4bd0*/  @!UP3 UIADD3 UR10, UPT, UPT, UR58, 0x20, URZ ;  /* 0x000000203a0ab890 */ /* 0x000fe2000fffe0ff */
[----:B------:R-:W-:Y:S01]  /*4be0*/  LOP3.LUT R37, R37, 0x1, RZ, 0x3c, !PT ;  /* 0x0000000125257812 */ /* 0x000fe200078e3cff */
[----:B------:R-:W-:Y:S01]  /*4bf0*/  @!UP3 UIADD3 UR8, UPT, UPT, UR4, 0x6a00, URZ ;  /* 0x00006a000408b890 */ /* 0x000fe2000fffe0ff */
[----:B------:R-:W-:Y:S01]  /*4c00*/  IMAD.U32 R15, RZ, RZ, UR7 ;  /* 0x00000007ff0f7e24 */ /* 0x000fe2000f8e00ff */
[----:B------:R-:W-:Y:S01]  /*4c10*/  @!P4 R2UR UR22, R14 ;  /* 0x000000000e16c2ca */ /* 0x000fe200000e0000 */
[----:B------:R-:W-:Y:S01]  /*4c20*/  UMOV UR9, UR33 ;  /* 0x0000002100097c82 */ /* 0x000fe20008000000 */
[----:B------:R-:W-:Y:S01]  /*4c30*/  UMOV UR11, UR35 ;  /* 0x00000023000b7c82 */ /* 0x000fe20008000000 */
[----:B------:R-:W-:Y:S01]  /*4c40*/  @!UP3 UIADD3 UR26, UPT, UPT, UR58, 0x40, URZ ;  /* 0x000000403a1ab890 */ /* 0x000fe2000fffe0ff */
[----:B------:R-:W-:Y:S01]  /*4c50*/  @!P4 R2UR UR23, R15 ;  /* 0x000000000f17c2ca */ /* 0x000fe200000e0000 */
[----:B------:R-:W-:Y:S01]  /*4c60*/  @!UP3 UIADD3 UR24, UPT, UPT, UR4, 0x7200, URZ ;  /* 0x000072000418b890 */ /* 0x000fe2000fffe0ff */
[----:B------:R-:W-:Y:S01]  /*4c70*/  SEL R3, RZ, 0x1, P0 ;  /* 0x00000001ff037807 */ /* 0x000fe20000000000 */
[----:B------:R-:W-:Y:S01]  /*4c80*/  UMOV UR25, UR33 ;  /* 0x0000002100197c82 */ /* 0x000fe20008000000 */
[----:B------:R-:W-:Y:S01]  /*4c90*/  UMOV UR27, UR35 ;  /* 0x00000023001b7c82 */ /* 0x000fe20008000000 */
[----:B------:R-:W-:Y:S01]  /*4ca0*/  @!UP3 UIADD3 UR18, UPT, UPT, UR58, 0x60, URZ ;  /* 0x000000603a12b890 */ /* 0x000fe2000fffe0ff */
[----:B------:R-:W-:Y:S01]  /*4cb0*/  LOP3.LUT R34, R34, R3, RZ, 0x3c, !PT ;  /* 0x0000000322227212 */ /* 0x000fe200078e3cff */
[----:B------:R-:W-:Y:S01]  /*4cc0*/  @!UP3 UIADD3 UR16, UPT, UPT, UR4, 0x7a00, URZ ;  /* 0x00007a000410b890 */ /* 0x000fe2000fffe0ff */
[----:B------:R-:W-:Y:S01]  /*4cd0*/  IMAD.IADD R20, R10, 0x1, R51 ;  /* 0x000000010a147824 */ /* 0x000fe200078e0233 */
[----:B------:R-:W-:Y:S01]  /*4ce0*/  UMOV UR17, UR33 ;  /* 0x0000002100117c82 */ /* 0x000fe20008000000 */
[----:B------:R-:W-:Y:S01]  /*4cf0*/  UMOV UR19, UR35 ;  /* 0x0000002300137c82 */ /* 0x000fe20008000000 */
[----:B------:R-:W-:Y:S02]  /*4d00*/  SEL R36, R36, RZ, P0 ;  /* 0x000000ff24247207 */ /* 0x000fe40000000000 */
[----:B------:R1:W-:Y:S01]  /*4d10*/  @!UP2 UTMALDG.3D [UR32], [UR22], desc[UR14] ;  /* 0x00000e201600a5b4 */ /* 0x0003e20008011000 */
[----:B------:R2:W-:Y:S01]  /*4d20*/  @!UP1 UTMALDG.3D [UR8], [UR22], desc[UR14] ;  /* 0x00000e08160095b4 */ /* 0x0005e20008011000 */
[----:B------:R-:W-:Y:S01]  /*4d30*/  VOTEU.ALL UP1, P4 ;  /* 0x0000000000ff7886 */ /* 0x000fe20002020000 */
[----:B------:R4:W-:Y:S04]  /*4d40*/  @!UP0 UTMALDG.3D [UR24], [UR22], desc[UR14] ;  /* 0x00000e18160085b4 */ /* 0x0009e80008011000 */
[----:B------:R4:W-:Y:S01]  /*4d50*/  @!UP1 UTMALDG.3D [UR16], [UR22], desc[UR14] ;  /* 0x00000e10160095b4 */ /* 0x0009e20008011000 */
[----:B------:R4:W-:Y:S01]  /*4d60*/  @!P4 SYNCS.ARRIVE.TRANS64.RED.A0TR RZ, [UR4+0x68], R32 ;  /* 0x00006820ffffc9a7 */ /* 0x0009e20008300404 */
[----:B------:R-:W-:Y:S01]  /*4d70*/  UPLOP3.LUT UP1, UPT, UPT, UPT, UPT, 0x80, 0x8 ;  /* 0x000000000008789c */ /* 0x000fe20003f2f070 */
[----:B-1----:R-:W-:Y:S01]  /*4d80*/  @P3 R2UR UR36, R33 ;  /* 0x00000000212432ca */ /* 0x002fe200000e0000 */
[----:B------:R-:W-:Y:S01]  /*4d90*/  SYNCS.ARRIVE.TRANS64.RED.A1T0 RZ, [UR5], RZ ;  /* 0x000000ffffff79a7 */ /* 0x000fe20008100405 */
[----:B--2---:R-:W-:Y:S01]  /*4da0*/  R2UR UR11, R0 ;  /* 0x00000000000b72ca */ /* 0x004fe200000e0000 */
[----:B------:R-:W-:Y:S03]  /*4db0*/  @!UPT UIADD3 URZ, UPT, UPT, URZ, URZ, URZ ;  /* 0x000000fffffff290 */ /* 0x000fe6000fffe0ff */
[----:B------:R-:W-:Y:S11]  /*4dc0*/  @P3 BRA `(.L_x_74) ;  /* 0xffffffec004c3947 */ /* 0x000ff6000383ffff */
[----:B------:R-:W-:-:S04]  /*4dd0*/  SHF.L.U32 R3, R37, 0x1f, RZ ;  /* 0x0000001f25037819 */ /* 0x000fc800000006ff */
[----:B------:R-:W1:Y:S02]  /*4de0*/  SYNCS.PHASECHK.TRANS64.TRYWAIT P0, [UR4+0x70], R3 ;  /* 0x00007003ff0075a7 */ /* 0x000e640008001104 */
[----:B-1----:R-:W-:Y:S05]  /*4df0*/  @!P0 BRA `(.L_x_75) ;  /* 0x0000004000588947 */ /* 0x002fea0003800000 */
.L_x_162:
[----:B------:R-:W2:Y:S02]  /*4e00*/  SYNCS.PHASECHK.TRANS64.TRYWAIT P0, [UR4+0x78], R3 ;  /* 0x00007803ff0075a7 */ /* 0x000ea40008001104 */
[----:B--2---:R-:W-:Y:S05]  /*4e10*/  @!P0 BRA `(.L_x_76) ;  /* 0x0000004000688947 */ /* 0x004fea0003800000 */
.L_x_164:
[----:B------:R-:W2:Y:S02]  /*4e20*/  SYNCS.PHASECHK.TRANS64.TRYWAIT P0, [UR4+0x80], R3 ;  /* 0x00008003ff0075a7 */ /* 0x000ea40008001104 */
[----:B--2---:R-:W-:Y:S05]  /*4e30*/  @!P0 BRA `(.L_x_77) ;  /* 0x0000004000788947 */ /* 0x004fea0003800000 */
.L_x_166:
[----:B-1----:R-:W-:-:S07]  /*4e40*/  MOV R0, UR4 ;  /* 0x0000000400007c02 */ /* 0x002fce0008000f00 */
.L_x_78:
[----:B-1----:R-:W-:-:S04]  /*4e50*/  SHF.L.U32 R3, R37, 0x1f, RZ ;  /* 0x0000001f25037819 */ /* 0x002fc800000006ff */
[----:B------:R1:W2:Y:S03]  /*4e60*/  SYNCS.PHASECHK.TRANS64.TRYWAIT P0, [R0+URZ+0x88], R3 ;  /* 0x00008803000075a7 */ /* 0x0002a600080011ff */
[----:B--2---:R-:W-:Y:S05]  /*4e70*/  @!P0 NANOSLEEP.SYNCS 0x989680 ;  /* 0x009896800000895d */ /* 0x004fea0003900000 */
[----:B------:R-:W2:Y:S02]  /*4e80*/  @!P0 SYNCS.PHASECHK.TRANS64 P0, [R0+URZ+0x88], R3 ;  /* 0x00008803000085a7 */ /* 0x000ea400080010ff */
[----:B--2-4-:R-:W-:Y:S05]  /*4e90*/  @P0 EXIT ;  /* 0x000000000000094d */ /* 0x014fea0003800000 */
[----:B------:R-:W-:Y:S05]  /*4ea0*/  BRA `(.L_x_78) ;  /* 0xfffffffc00e87947 */ /* 0x000fea000383ffff */
.L_x_63:
[----:B------:R-:W-:-:S06]  /*4eb0*/  UISETP.GE.AND UP0, UPT, UR8, 0x4, UPT ;  /* 0x000000040800788c */ /* 0x000fcc000bf06270 */
[----:B------:R-:W-:-:S13]  /*4ec0*/  PLOP3.LUT P0, PT, PT, PT, UP0, 0x80, 0x8 ;  /* 0x000000000008781c */ /* 0x000fda0003f0f008 */
[----:B------:R-:W-:Y:S05]  /*4ed0*/  @!P0 EXIT ;  /* 0x000000000000894d */ /* 0x000fea0003800000 */
[----:B------:R-:W-:Y:S01]  /*4ee0*/  BAR.SYNC.DEFER_BLOCKING 0x6, 0xa0 ;  /* 0x0182800000007b1d */ /* 0x000fe20000010000 */
[C---:B------:R-:W-:Y:S01]  /*4ef0*/  IMAD.SHL.U32 R4, R76.reuse, 0x10, RZ ;  /* 0x000000104c047824 */ /* 0x040fe200078e00ff */
[C---:B------:R-:W-:Y:S01]  /*4f00*/  R2P PR, R76.reuse, 0x18 ;  /* 0x000000184c007804 */ /* 0x040fe20000000000 */
[C---:B------:R-:W-:Y:S01]  /*4f10*/  IMAD.U32 R31, R76.reuse, 0x10000, RZ ;  /* 0x000100004c1f7824 */ /* 0x040fe200078e00ff */
[----:B------:R-:W-:Y:S01]  /*4f20*/  LOP3.LUT R76, R76, 0x60, RZ, 0xc0, !PT ;  /* 0x000000604c4c7812 */ /* 0x000fe200078ec0ff */
[----:B------:R-:W-:Y:S01]  /*4f30*/  IMAD.MOV.U32 R74, RZ, RZ, 0xa0 ;  /* 0x000000a0ff4a7424 */ /* 0x000fe200078e00ff */
[----:B------:R-:W-:Y:S02]  /*4f40*/  UMOV UR46, 0x400 ;  /* 0x00000400002e7882 */ /* 0x000fe40000000000 */
[----:B------:R-:W1:Y:S01]  /*4f50*/  LDC R65, c[0x0][0x370] ;  /* 0x0000dc00ff417b82 */ /* 0x000e620000000800 */
[----:B------:R-:W-:Y:S01]  /*4f60*/  ULEA UR46, UR37, UR46, 0x18 ;  /* 0x0000002e252e7291 */ /* 0x000fe2000f8ec0ff */
[----:B------:R-:W-:Y:S01]  /*4f70*/  LOP3.LUT R75, R3, 0x600, R4, 0xf8, !PT ;  /* 0x00000600034b7812 */ /* 0x000fe200078ef804 */
[----:B------:R-:W-:Y:S01]  /*4f80*/  IMAD.MOV.U32 R72, RZ, RZ, 0x1 ;  /* 0x00000001ff487424 */ /* 0x000fe200078e00ff */
[----:B------:R-:W-:Y:S01]  /*4f90*/  LOP3.LUT R31, R31, 0x600000, RZ, 0xc0, !PT ;  /* 0x006000001f1f7812 */ /* 0x000fe200078ec0ff */
[----:B------:R-:W-:Y:S01]  /*4fa0*/  UIADD3 UR4, UPT, UPT, UR46, 0x200, URZ ;  /* 0x000002002e047890 */ /* 0x000fe2000fffe0ff */
[----:B------:R-:W-:Y:S01]  /*4fb0*/  IMAD.MOV.U32 R30, RZ, RZ, RZ ;  /* 0x000000ffff1e7224 */ /* 0x000fe200078e00ff */
[----:B------:R-:W-:Y:S01]  /*4fc0*/  CS2R R70, SRZ ;  /* 0x0000000000467805 */ /* 0x000fe2000001ff00 */
[----:B------:R-:W2:Y:S01]  /*4fd0*/  LDC R28, c[0x0][0xd0c] ;  /* 0x00034300ff1c7b82 */ /* 0x000ea20000000800 */
[----:B------:R-:W-:Y:S01]  /*4fe0*/  IMAD.MOV.U32 R80, RZ, RZ, RZ ;  /* 0x000000ffff507224 */ /* 0x000fe200078e00ff */
[----:B------:R-:W-:Y:S01]  /*4ff0*/  SEL R74, R74, 0x60, !P3 ;  /* 0x000000604a4a7807 */ /* 0x000fe20005800000 */
[----:B------:R-:W-:Y:S01]  /*5000*/  IMAD.U32 R68, RZ, RZ, UR4 ;  /* 0x00000004ff447e24 */ /* 0x000fe2000f8e00ff */
[----:B------:R-:W4:Y:S04]  /*5010*/  LDCU.64 UR50, c[0x0][0x348] ;  /* 0x00006900ff3277ac */ /* 0x000f280008000a00 */
[----:B------:R-:W1:Y:S01]  /*5020*/  LDC R64, c[0x0][0xd20] ;  /* 0x00034800ff407b82 */ /* 0x000e620000000800 */
[----:B------:R-:W3:Y:S01]  /*5030*/  LDS R0, [UR46+0x130] ;  /* 0x0001302eff007984 */ /* 0x000ee20008000800 */
[----:B------:R-:W-:Y:S01]  /*5040*/  LEA R75, R75, R68, 0x2 ;  /* 0x000000444b4b7211 */ /* 0x000fe200078e10ff */
[----:B------:R-:W1:Y:S03]  /*5050*/  LDCU.64 UR44, c[0x0][0xa88] ;  /* 0x00015100ff2c77ac */ /* 0x000e660008000a00 */
[C---:B------:R-:W-:Y:S01]  /*5060*/  IADD3 R73, PT, PT, R75.reuse, 0x140, RZ ;  /* 0x000001404b497810 */ /* 0x040fe20007ffe0ff */
[----:B------:R-:W-:Y:S01]  /*5070*/  UMOV UR47, URZ ;  /* 0x000000ff002f7c82 */ /* 0x000fe20008000000 */
[----:B------:R-:W1:Y:S01]  /*5080*/  LDC R26, c[0x0][0xd30] ;  /* 0x00034c00ff1a7b82 */ /* 0x000e620000000800 */
[----:B------:R-:W-:Y:S01]  /*5090*/  @P4 IADD3 R73, PT, PT, R75, 0xc0, RZ ;  /* 0x000000c04b494810 */ /* 0x000fe20007ffe0ff */
[----:B------:R-:W-:-:S06]  /*50a0*/  UMOV UR48, URZ ;  /* 0x000000ff00307c82 */ /* 0x000fcc0008000000 */
[----:B------:R-:W1:Y:S08]  /*50b0*/  LDC.64 R56, c[0x0][0xa88] ;  /* 0x0002a200ff387b82 */ /* 0x000e700000000a00 */
[----:B------:R-:W1:Y:S08]  /*50c0*/  LDC.64 R60, c[0x0][0xd10] ;  /* 0x00034400ff3c7b82 */ /* 0x000e700000000a00 */
[----:B------:R-:W1:Y:S08]  /*50d0*/  LDC.64 R24, c[0x0][0xd18] ;  /* 0x00034600ff187b82 */ /* 0x000e700000000a00 */
[----:B------:R-:W1:Y:S01]  /*50e0*/  LDC.64 R22, c[0x0][0xd28] ;  /* 0x00034a00ff167b82 */ /* 0x000e620000000a00 */
[----:B---3--:R-:W-:-:S07]  /*50f0*/  IADD3 R31, PT, PT, R0, R31, RZ ;  /* 0x0000001f001f7210 */ /* 0x008fce0007ffe0ff */
[----:B------:R-:W3:Y:S08]  /*5100*/  LDC.64 R58, c[0x0][0xa90] ;  /* 0x0002a400ff3a7b82 */ /* 0x000ef00000000a00 */
[----:B------:R-:W1:Y:S08]  /*5110*/  LDC.64 R54, c[0x0][0xab0] ;  /* 0x0002ac00ff367b82 */ /* 0x000e700000000a00 */
[----:B------:R-:W1:Y:S08]  /*5120*/  LDC.64 R52, c[0x0][0xaa8] ;  /* 0x0002aa00ff347b82 */ /* 0x000e700000000a00 */
[----:B--2-4-:R-:W1:Y:S02]  /*5130*/  LDC R66, c[0x0][0x374] ;  /* 0x0000dd00ff427b82 */ /* 0x014e640000000800 */
.L_x_122:
[----:B------:R-:W-:Y:S02]  /*5140*/  LEA R0, R80, UR46, 0x3 ;  /* 0x0000002e50007c11 */ /* 0x000fe4000f8e18ff */
[----:B------:R-:W-:Y:S02]  /*5150*/  SHF.L.U32 R3, R70, 0x1f, RZ ;  /* 0x0000001f46037819 */ /* 0x000fe400000006ff */
[----:B------:R-:W-:Y:S02]  /*5160*/  LEA R16, R80, UR46, 0x4 ;  /* 0x0000002e50107c11 */ /* 0x000fe4000f8e20ff */
[----:B--2---:R-:W2:Y:S02]  /*5170*/  SYNCS.PHASECHK.TRANS64.TRYWAIT P0, [R0+URZ+0xa0], R3 ;  /* 0x0000a003000075a7 */ /* 0x004ea400080011ff */
[----:B--2---:R-:W-:Y:S05]  /*5180*/  @!P0 BRA `(.L_x_79) ;  /* 0x0000003c00bc8947 */ /* 0x004fea0003800000 */
.L_x_167:
[----:B------:R-:W4:Y:S01]  /*5190*/  LDC.64 R14, c[0x0][0xd10] ;  /* 0x00034400ff0e7b82 */ /* 0x000f220000000a00 */
[----:B------:R-:W3:Y:S01]  /*51a0*/  LDS.128 R16, [R16+0x110] ;  /* 0x0001100010107984 */ /* 0x000ee20000000c00 */
[----:B-1----:R-:W-:Y:S01]  /*51b0*/  ISETP.NE.AND P1, PT, R26, 0x1, PT ;  /* 0x000000011a00780c */ /* 0x002fe20003f25270 */
[----:B--2---:R-:W-:Y:S01]  /*51c0*/  VIADD R0, R0, 0xb0 ;  /* 0x000000b000007836 */ /* 0x004fe20000000000 */
[----:B------:R-:W-:Y:S04]  /*51d0*/  ISETP.GE.AND P0, PT, R2, 0x1, PT ;  /* 0x000000010200780c */ /* 0x000fe80003f06270 */
[----:B------:R-:W1:Y:S01]  /*51e0*/  LDC.64 R12, c[0x0][0xd18] ;  /* 0x00034600ff0c7b82 */ /* 0x000e620000000a00 */
[----:B------:R-:W-:Y:S01]  /*51f0*/  PRMT R0, RZ, 0x654, R0 ;  /* 0x00000654ff007816 */ /* 0x000fe20000000000 */
[----:B------:R-:W-:Y:S01]  /*5200*/  @!PT LDS RZ, [RZ] ;  /* 0x00000000fffff984 */ /* 0x000fe20000000800 */
[----:B------:R-:W-:Y:S01]  /*5210*/  @!PT LDS RZ, [RZ] ;  /* 0x00000000fffff984 */ /* 0x000fe20000000800 */
[----:B------:R-:W-:Y:S01]  /*5220*/  @!PT LDS RZ, [RZ] ;  /* 0x00000000fffff984 */ /* 0x000fe20000000800 */
[----:B------:R-:W-:Y:S01]  /*5230*/  @!PT LDS RZ, [RZ] ;  /* 0x00000000fffff984 */ /* 0x000fe20000000800 */
[----:B------:R2:W-:Y:S06]  /*5240*/  MEMBAR.ALL.CTA ;  /* 0x0000000000007992 */ /* 0x0005ec0000008000 */
[----:B--2---:R-:W2:Y:S01]  /*5250*/  FENCE.VIEW.ASYNC.S ;  /* 0x00000000000073c6 */ /* 0x004ea20000000000 */
[----:B------:R-:W1:Y:S08]  /*5260*/  @!P1 LDC R11, c[0x0][0xd20] ;  /* 0x00034800ff0b9b82 */ /* 0x000e700000000800 */
[----:B------:R-:W1:Y:S01]  /*5270*/  @!P1 LDC R10, c[0x0][0xd0c] ;  /* 0x00034300ff0a9b82 */ /* 0x000e620000000800 */
[----:B--2---:R2:W-:Y:S01]  /*5280*/  SYNCS.ARRIVE.TRANS64.RED.A1T0 RZ, [R0+URZ], RZ ;  /* 0x000000ff00ff79a7 */ /* 0x0045e200081004ff */
[----:B---3--:R-:W-:Y:S04]  /*5290*/  LOP3.LUT P4, RZ, R18, 0x1, RZ, 0xc0, !PT ;  /* 0x0000000112ff7812 */ /* 0x008fe8000788c0ff */
[----:B------:R-:W-:Y:S09]  /*52a0*/  P2R R77, PR, RZ, 0x10 ;  /* 0x00000010ff4d7803 */ /* 0x000ff20000000000 */
[----:B------:R-:W-:Y:S02]  /*52b0*/  @P4 MOV R29, R16 ;  /* 0x00000010001d4202 */ /* 0x000fe40000000f00 */
[----:B------:R-:W-:Y:S01]  /*52c0*/  @P4 LOP3.LUT R27, R17, 0xffff, RZ, 0xc0, !PT ;  /* 0x0000ffff111b4812 */ /* 0x000fe200078ec0ff */
[----:B--2-4-:R-:W-:Y:S06]  /*52d0*/  @!P0 BRA `(.L_x_80) ;  /* 0x0000000000a48947 */ /* 0x014fec0003800000 */
[----:B------:R-:W-:Y:S01]  /*52e0*/  IMAD.HI.U32 R21, R66, R25, RZ ;  /* 0x0000001942157227 */ /* 0x000fe200078e00ff */
[----:B------:R-:W-:Y:S02]  /*52f0*/  ISETP.NE.AND P0, PT, R24, 0x1, PT ;  /* 0x000000011800780c */ /* 0x000fe40003f05270 */
[----:B------:R-:W-:Y:S01]  /*5300*/  ISETP.NE.AND P2, PT, R2, 0x1, PT ;  /* 0x000000010200780c */ /* 0x000fe20003f45270 */
[----:B------:R-:W-:Y:S01]  /*5310*/  IMAD.HI.U32 R34, R65, R60, RZ ;  /* 0x0000003c41227227 */ /* 0x000fe200078e00ff */
        /* <DEDUP_REMOVED lines=8> */
[-C--:B------:R-:W-:Y:S04]  /*53a0*/  IMAD.HI.U32 R34, R3, R22.reuse, RZ ;  /* 0x0000001603227227 */ /* 0x080fe800078e00ff */
[----:B------:R-:W-:Y:S01]  /*53b0*/  IMAD.HI.U32 R36, R7, R22, RZ ;  /* 0x0000001607247227 */ /* 0x000fe200078e00ff */
[-C--:B------:R-:W-:Y:S02]  /*53c0*/  @P2 SHF.R.U32.HI R3, RZ, R23.reuse, R34 ;  /* 0x00000017ff032219 */ /* 0x080fe40000011622 */
[----:B------:R-:W-:Y:S02]  /*53d0*/  SHF.R.U32.HI R34, RZ, R64, R21 ;  /* 0x00000040ff227219 */ /* 0x000fe40000011615 */
[----:B------:R-:W-:Y:S01]  /*53e0*/  @P2 SHF.R.U32.HI R7, RZ, R23, R36 ;  /* 0x00000017ff072219 */ /* 0x000fe20000011624 */
[C---:B------:R-:W-:Y:S01]  /*53f0*/  IMAD R4, R2.reuse, R3, RZ ;  /* 0x0000000302047224 */ /* 0x040fe200078e02ff */
[----:B------:R-:W-:Y:S02]  /*5400*/  SEL R5, R27, R34, !P0 ;  /* 0x000000221b057207 */ /* 0x000fe40004000000 */
[----:B------:R-:W-:Y:S01]  /*5410*/  SEL R3, R29, R38, !P3 ;  /* 0x000000261d037207 */ /* 0x000fe20005800000 */
[----:B------:R-:W-:Y:S01]  /*5420*/  IMAD R6, R2, R7, RZ ;  /* 0x0000000702067224 */ /* 0x000fe200078e02ff */
[C---:B------:R-:W-:Y:S01]  /*5430*/  ISETP.GE.AND P0, PT, R5.reuse, R4, PT ;  /* 0x000000040500720c */ /* 0x040fe20003f06270 */
[----:B------:R-:W-:Y:S03]  /*5440*/  IMAD.HI.U32 R8, R5, R22, RZ ;  /* 0x0000001605087227 */ /* 0x000fe600078e00ff */
[----:B------:R-:W-:Y:S01]  /*5450*/  ISETP.GE.OR P0, PT, R3, R6, P0 ;  /* 0x000000060300720c */ /* 0x000fe20000706670 */
[----:B------:R-:W-:Y:S01]  /*5460*/  IMAD.MOV R6, RZ, RZ, -R3 ;  /* 0x000000ffff067224 */ /* 0x000fe200078e0a03 */
[-C--:B------:R-:W-:Y:S03]  /*5470*/  SHF.R.U32.HI R8, RZ, R23.reuse, R8 ;  /* 0x00000017ff087219 */ /* 0x080fe60000011608 */
[----:B------:R-:W-:Y:S01]  /*5480*/  IMAD R29, R28, R6, R29 ;  /* 0x000000061c1d7224 */ /* 0x000fe200078e021d */
[----:B------:R-:W-:Y:S05]  /*5490*/  SEL R9, R5, R8, !P2 ;  /* 0x0000000805097207 */ /* 0x000fea0005000000 */
[----:B------:R-:W-:Y:S02]  /*54a0*/  IMAD.MOV R8, RZ, RZ, -R9 ;  /* 0x000000ffff087224 */ /* 0x000fe400078e0a09 */
[C---:B------:R-:W-:Y:S04]  /*54b0*/  @!P0 IMAD.HI.U32 R4, R3.reuse, R22, RZ ;  /* 0x0000001603048227 */ /* 0x040fe800078e00ff */
[----:B------:R-:W-:Y:S01]  /*54c0*/  IMAD R8, R2, R8, R5 ;  /* 0x0000000802087224 */ /* 0x000fe200078e0205 */
[----:B------:R-:W-:Y:S04]  /*54d0*/  @!P0 SHF.R.U32.HI R4, RZ, R23, R4 ;  /* 0x00000017ff048219 */ /* 0x000fe80000011604 */
[----:B------:R-:W-:Y:S02]  /*54e0*/  @!P0 SEL R0, R3, R4, !P2 ;  /* 0x0000000403008207 */ /* 0x000fe40005000000 */
[----:B------:R-:W-:Y:S02]  /*54f0*/  IADD3 R4, PT, PT, -R5, RZ, RZ ;  /* 0x000000ff05047210 */ /* 0x000fe40007ffe1ff */
[----:B------:R-:W-:Y:S01]  /*5500*/  @!P0 IADD3 R9, PT, PT, R9, -R0, RZ ;  /* 0x8000000009098210 */ /* 0x000fe20007ffe0ff */
[----:B------:R-:W-:Y:S02]  /*5510*/  @!P0 IMAD R0, R7, R8, R0 ;  /* 0x0000000807008224 */ /* 0x000fe400078e0200 */
[----:B------:R-:W-:Y:S02]  /*5520*/  IMAD R27, R24, R4, R27 ;  /* 0x00000004181b7224 */ /* 0x000fe400078e021b */
[----:B------:R-:W-:Y:S02]  /*5530*/  @!P0 IMAD R5, R9, R2, R3 ;  /* 0x0000000209058224 */ /* 0x000fe400078e0203 */
[----:B------:R-:W-:Y:S04]  /*5540*/  @!P0 IMAD.MOV.U32 R3, RZ, RZ, R0 ;  /* 0x000000ffff038224 */ /* 0x000fe800078e0000 */
[----:B------:R-:W-:Y:S02]  /*5550*/  IMAD R29, R3, R28, R29 ;  /* 0x0000001c031d7224 */ /* 0x000fe400078e021d */
[----:B------:R-:W-:Y:S07]  /*5560*/  IMAD R27, R5, R24, R27 ;  /* 0x00000018051b7224 */ /* 0x000fee00078e021b */
.L_x_80:
[----:B-1----:R-:W-:Y:S01]  /*5570*/  @!P1 ISETP.NE.AND P0, PT, R12, 0x1, PT ;  /* 0x000000010c00980c */ /* 0x002fe20003f05270 */
[----:B------:R-:W-:Y:S01]  /*5580*/  @!P1 IMAD.HI.U32 R4, R27, R13, RZ ;  /* 0x0000000d1b049227 */ /* 0x000fe200078e00ff */
[----:B------:R-:W-:Y:S01]  /*5590*/  R2UR UR42, R20 ;  /* 0x00000000142a72ca */ /* 0x000fe200000e0000 */
[----:B------:R-:W-:Y:S01]  /*55a0*/  USHF.L.U32 UR41, UR11, 0x7, URZ ;  /* 0x000000070b297899 */ /* 0x000fe200080006ff */
[----:B------:R-:W-:Y:S01]  /*55b0*/  @!P1 ISETP.NE.AND P2, PT, R10, 0x1, PT ;  /* 0x000000010a00980c */ /* 0x000fe20003f45270 */
[----:B------:R-:W-:Y:S01]  /*55c0*/  @!P1 IMAD.HI.U32 R0, R29, R14, RZ ;  /* 0x0000000e1d009227 */ /* 0x000fe200078e00ff */
[----:B------:R-:W-:Y:S01]  /*55d0*/  @!P1 SHF.R.U32.HI R4, RZ, R11, R4 ;  /* 0x0000000bff049219 */ /* 0x000fe20000011604 */
[----:B------:R-:W-:Y:S01]  /*55e0*/  BSSY.RECONVERGENT B6, `(.L_x_81) ;  /* 0x000002c000067945 */ /* 0x000fe20003800200 */
[----:B------:R-:W-:Y:S01]  /*55f0*/  @P4 SHF.R.U32.HI R69, RZ, 0x10, R17 ;  /* 0x00000010ff454819 */ /* 0x000fe20000011611 */
[----:B------:R-:W-:Y:S01]  /*5600*/  VIADD R80, R80, 0x1 ;  /* 0x0000000150507836 */ /* 0x000fe20000000000 */
[----:B------:R-:W-:Y:S02]  /*5610*/  @!P1 SEL R3, R27, R4, !P0 ;  /* 0x000000041b039207 */ /* 0x000fe40004000000 */
[----:B------:R-:W-:Y:S02]  /*5620*/  @!P1 SHF.R.U32.HI R0, RZ, R15, R0 ;  /* 0x0000000fff009219 */ /* 0x000fe40000011600 */
[----:B------:R-:W-:Y:S01]  /*5630*/  LOP3.LUT P0, RZ, R68, 0x1f0, RZ, 0xc0, !PT ;  /* 0x000001f044ff7812 */ /* 0x000fe2000780c0ff */
[----:B------:R-:W-:Y:S01]  /*5640*/  USHF.L.U32 UR42, UR42, 0x6, URZ ;  /* 0x000000062a2a7899 */ /* 0x000fe200080006ff */
[----:B------:R-:W-:Y:S05]  /*5650*/  @!P1 SEL R4, R29, R0, !P2 ;  /* 0x000000001d049207 */ /* 0x000fea0005000000 */
[----:B------:R-:W-:Y:S02]  /*5660*/  @!P1 IMAD.IADD R0, R3, 0x1, -R4 ;  /* 0x0000000103009824 */ /* 0x000fe400078e0a04 */
[----:B------:R-:W-:Y:S02]  /*5670*/  @!P1 IMAD.IADD R3, R4, 0x1, -R3 ;  /* 0x0000000104039824 */ /* 0x000fe400078e0a03 */
[----:B------:R-:W-:Y:S02]  /*5680*/  @!P1 IMAD R29, R0, R10, R29 ;  /* 0x0000000a001d9224 */ /* 0x000fe400078e021d */
[----:B------:R-:W-:Y:S01]  /*5690*/  @!P1 IMAD R27, R3, R12, R27 ;  /* 0x0000000c031b9224 */ /* 0x000fe200078e021b */
[----:B------:R-:W-:Y:S06]  /*56a0*/  @!P0 BRA `(.L_x_82) ;  /* 0x00000000007c8947 */ /* 0x000fec0003800000 */
[----:B------:R-:W1:Y:S01]  /*56b0*/  LDCU.64 UR8, c[0x4][0x80] ;  /* 0x01001000ff0877ac */ /* 0x000e620008000a00 */
[----:B------:R-:W-:Y:S01]  /*56c0*/  MOV R16, 0x0 ;  /* 0x0000000000107802 */ /* 0x000fe20000000f00 */
[----:B------:R-:W-:Y:S02]  /*56d0*/  HFMA2 R12, -RZ, RZ, 0, 5.9604644775390625e-08 ;  /* 0x00000001ff0c7431 */ /* 0x000fe400000001ff */
[----:B------:R-:W-:Y:S01]  /*56e0*/  IMAD.MOV.U32 R8, RZ, RZ, 0x70 ;  /* 0x00000070ff087424 */ /* 0x000fe200078e00ff */
[----:B------:R2:W3:Y:S01]  /*56f0*/  LDC.64 R14, c[0x4][R16] ;  /* 0x01000000100e7b82 */ /* 0x0004e20000000a00 */
[----:B------:R-:W4:Y:S01]  /*5700*/  LDCU.64 UR6, c[0x4][0x88] ;  /* 0x01001100ff0677ac */ /* 0x000f220008000a00 */
[----:B------:R-:W-:Y:S01]  /*5710*/  IMAD.MOV.U32 R13, RZ, RZ, RZ ;  /* 0x000000ffff0d7224 */ /* 0x000fe200078e00ff */
[----:B------:R-:W2:Y:S01]  /*5720*/  LDCU.64 UR4, c[0x4][0x8] ;  /* 0x01000100ff0477ac */ /* 0x000ea20008000a00 */
[----:B-1----:R-:W-:Y:S01]  /*5730*/  MOV R5, UR9 ;  /* 0x0000000900057c02 */ /* 0x002fe20008000f00 */
[----:B------:R-:W-:Y:S01]  /*5740*/  IMAD.U32 R4, RZ, RZ, UR8 ;  /* 0x00000008ff047e24 */ /* 0x000fe2000f8e00ff */
[----:B----4-:R-:W-:Y:S01]  /*5750*/  MOV R7, UR7 ;  /* 0x0000000700077c02 */ /* 0x010fe20008000f00 */
[----:B------:R-:W-:Y:S01]  /*5760*/  IMAD.U32 R6, RZ, RZ, UR6 ;  /* 0x00000006ff067e24 */ /* 0x000fe2000f8e00ff */
[----:B--2---:R-:W-:Y:S01]  /*5770*/  MOV R11, UR5 ;  /* 0x00000005000b7c02 */ /* 0x004fe20008000f00 */
[----:B------:R-:W-:Y:S02]  /*5780*/  IMAD.U32 R10, RZ, RZ, UR4 ;  /* 0x00000004ff0a7e24 */ /* 0x000fe4000f8e00ff */
[----:B------:R-:W-:Y:S07]  /*5790*/  LEPC R20, `(.L_x_83) ;  /* 0x000000001014794e */ /* 0x000fee0000000000 */
[----:B---3-5:R-:W-:Y:S05]  /*57a0*/  CALL.ABS.NOINC R14 ;  /* 0x000000000e007343 */ /* 0x028fea0003c00000 */
.L_x_83:
[----:B------:R-:W1:Y:S01]  /*57b0*/  LDCU.64 UR8, c[0x4][0x80] ;  /* 0x01001000ff0877ac */ /* 0x000e620008000a00 */
[----:B------:R-:W2:Y:S01]  /*57c0*/  LDC.64 R16, c[0x4][R16] ;  /* 0x0100000010107b82 */ /* 0x000ea20000000a00 */
[----:B------:R-:W-:Y:S02]  /*57d0*/  HFMA2 R12, -RZ, RZ, 0, 5.9604644775390625e-08 ;  /* 0x00000001ff0c7431 */ /* 0x000fe400000001ff */
[----:B------:R-:W-:Y:S02]  /*57e0*/  IMAD.MOV.U32 R8, RZ, RZ, 0x70 ;  /* 0x00000070ff087424 */ /* 0x000fe400078e00ff */
[----:B------:R-:W-:Y:S01]  /*57f0*/  IMAD.MOV.U32 R13, RZ, RZ, RZ ;  /* 0x000000ffff0d7224 */ /* 0x000fe200078e00ff */
[----:B------:R-:W3:Y:S01]  /*5800*/  LDCU.64 UR6, c[0x4][0x88] ;  /* 0x01001100ff0677ac */ /* 0x000ee20008000a00 */
[----:B------:R-:W4:Y:S01]  /*5810*/  LDCU.64 UR4, c[0x4][0x8] ;  /* 0x01000100ff0477ac */ /* 0x000f220008000a00 */
[----:B-1----:R-:W-:Y:S02]  /*5820*/  MOV R4, UR8 ;  /* 0x0000000800047c02 */ /* 0x002fe40008000f00 */
[----:B------:R-:W-:Y:S02]  /*5830*/  MOV R5, UR9 ;  /* 0x0000000900057c02 */ /* 0x000fe40008000f00 */
[----:B---3--:R-:W-:Y:S01]  /*5840*/  MOV R7, UR7 ;  /* 0x0000000700077c02 */ /* 0x008fe20008000f00 */
[----:B------:R-:W-:Y:S01]  /*5850*/  IMAD.U32 R6, RZ, RZ, UR6 ;  /* 0x00000006ff067e24 */ /* 0x000fe2000f8e00ff */
[----:B----4-:R-:W-:Y:S01]  /*5860*/  MOV R11, UR5 ;  /* 0x00000005000b7c02 */ /* 0x010fe20008000f00 */
[----:B------:R-:W-:Y:S02]  /*5870*/  IMAD.U32 R10, RZ, RZ, UR4 ;  /* 0x00000004ff0a7e24 */ /* 0x000fe4000f8e00ff */
[----:B------:R-:W-:Y:S07]  /*5880*/  LEPC R20, `(.L_x_82) ;  /* 0x000000001014794e */ /* 0x000fee0000000000 */
[----:B--2---:R-:W-:Y:S05]  /*5890*/  CALL.ABS.NOINC R16 ;  /* 0x0000000010007343 */ /* 0x004fea0003c00000 */
.L_x_82:
[----:B------:R-:W-:Y:S05]  /*58a0*/  BSYNC.RECONVERGENT B6 ;  /* 0x0000000000067941 */ /* 0x000fea0003800200 */
.L_x_81:
[----:B------:R-:W-:Y:S02]  /*58b0*/  ISETP.NE.U32.AND P0, PT, RZ, UR44, PT ;  /* 0x0000002cff007c0c */ /* 0x000fe4000bf05070 */
[C---:B------:R-:W-:Y:S02]  /*58c0*/  ISETP.NE.U32.AND P1, PT, R58.reuse, RZ, PT ;  /* 0x000000ff3a00720c */ /* 0x040fe40003f25070 */
[----:B------:R-:W-:Y:S02]  /*58d0*/  ISETP.NE.U32.AND P4, PT, R58, RZ, PT ;  /* 0x000000ff3a00720c */ /* 0x000fe40003f85070 */
[----:B------:R-:W-:Y:S02]  /*58e0*/  ISETP.NE.AND.EX P0, PT, RZ, UR45, PT, P0 ;  /* 0x0000002dff007c0c */ /* 0x000fe4000bf05300 */
[C---:B------:R-:W-:Y:S02]  /*58f0*/  ISETP.NE.AND.EX P1, PT, R59.reuse, RZ, PT, P1 ;  /* 0x000000ff3b00720c */ /* 0x040fe40003f25310 */
[----:B------:R-:W-:Y:S02]  /*5900*/  ISETP.NE.AND.EX P4, PT, R59, RZ, P0, P4 ;  /* 0x000000ff3b00720c */ /* 0x000fe40000785340 */
[----:B------:R-:W-:Y:S02]  /*5910*/  ISETP.NE.U32.AND P5, PT, R54, RZ, PT ;  /* 0x000000ff3600720c */ /* 0x000fe40003fa5070 */
[----:B------:R-:W-:Y:S02]  /*5920*/  ISETP.NE.U32.AND P3, PT, RZ, UR44, PT ;  /* 0x0000002cff007c0c */ /* 0x000fe4000bf65070 */
[----:B------:R-:W-:Y:S02]  /*5930*/  PLOP3.LUT P2, PT, PT, PT, PT, 0x8, 0x80 ;  /* 0x000000000080781c */ /* 0x000fe40003f4e170 */
[----:B------:R-:W-:Y:S02]  /*5940*/  ISETP.NE.AND.EX P5, PT, R55, RZ, PT, P5 ;  /* 0x000000ff3700720c */ /* 0x000fe40003fa5350 */
[----:B------:R-:W-:Y:S03]  /*5950*/  ISETP.NE.AND.EX P3, PT, RZ, UR45, PT, P3 ;  /* 0x0000002dff007c0c */ /* 0x000fe6000bf65330 */
[----:B------:R-:W-:Y:S01]  /*5960*/  @!P4 PLOP3.LUT P2, PT, P1, PT, PT, 0x80, 0x8 ;  /* 0x000000000008c81c */ /* 0x000fe20000f4f070 */
[----:B------:R-:W-:Y:S01]  /*5970*/  @!UPT UIADD3 URZ, UPT, UPT, URZ, URZ, URZ ;  /* 0x000000fffffff290 */ /* 0x000fe2000fffe0ff */
[----:B------:R-:W-:Y:S11]  /*5980*/  @!P1 BRA `(.L_x_84) ;  /* 0x00000000002c9947 */ /* 0x000ff60003800000 */
[----:B------:R-:W-:Y:S01]  /*5990*/  ISETP.NE.U32.AND P0, PT, R56, RZ, PT ;  /* 0x000000ff3800720c */ /* 0x000fe20003f05070 */
[----:B------:R-:W-:Y:S03]  /*59a0*/  IMAD.MOV.U32 R63, RZ, RZ, 0x1 ;  /* 0x00000001ff3f7424 */ /* 0x000fe600078e00ff */
[----:B------:R-:W-:Y:S11]  /*59b0*/  ISETP.NE.AND.EX P0, PT, R57, RZ, PT, P0 ;  /* 0x000000ff3900720c */ /* 0x000ff60003f05300 */
[----:B------:R-:W-:Y:S02]  /*59c0*/  @!UPT UIADD3 URZ, UPT, UPT, URZ, URZ, URZ ;  /* 0x000000fffffff290 */ /* 0x000fe4000fffe0ff */
[----:B------:R-:W1:Y:S01]  /*59d0*/  @P0 LDC.64 R4, c[0x0][0xa88] ;  /* 0x0002a200ff040b82 */ /* 0x000e620000000a00 */
[----:B------:R-:W-:Y:S04]  /*59e0*/  @P0 IMAD R0, R58, UR36, RZ ;  /* 0x000000243a000c24 */ /* 0x000fe8000f8e02ff */
[----:B-1----:R-:W-:Y:S04]  /*59f0*/  @P0 IMAD.WIDE R4, R0, 0x4, R4 ;  /* 0x0000000400040825 */ /* 0x002fe800078e0204 */
[----:B------:R-:W-:Y:S01]  /*5a00*/  HFMA2 R0, -RZ, RZ, 0, 5.9604644775390625e-08 ;  /* 0x00000001ff007431 */ /* 0x000fe200000001ff */
[----:B-----5:R1:W5:Y:S04]  /*5a10*/  @P0 LDG.E R35, desc[UR38][R4.64] ;  /* 0x0000002604230981 */ /* 0x020368000c1e1900 */
[----:B------:R-:W-:Y:S01]  /*5a20*/  @!P0 PRMT R63, R0, 0x7610, R63 ;  /* 0x00007610003f8816 */ /* 0x000fe2000000003f */
[----:B-1----:R-:W2:Y:S06]  /*5a30*/  @!P0 LDC R35, c[0x0][0xa80] ;  /* 0x0002a000ff238b82 */ /* 0x002eac0000000800 */
.L_x_84:
[----:B------:R-:W-:Y:S05]  /*5a40*/  @!P5 BRA `(.L_x_85) ;  /* 0x000000000020d947 */ /* 0x000fea0003800000 */
[----:B------:R-:W-:Y:S04]  /*5a50*/  ISETP.NE.U32.AND P0, PT, R52, RZ, PT ;  /* 0x000000ff3400720c */ /* 0x000fe80003f05070 */
[----:B------:R-:W-:Y:S11]  /*5a60*/  ISETP.NE.AND.EX P0, PT, R53, RZ, PT, P0 ;  /* 0x000000ff3500720c */ /* 0x000ff60003f05300 */
[----:B------:R-:W-:Y:S02]  /*5a70*/  @!UPT UIADD3 URZ, UPT, UPT, URZ, URZ, URZ ;  /* 0x000000fffffff290 */ /* 0x000fe4000fffe0ff */
[----:B------:R-:W1:Y:S01]  /*5a80*/  @P0 LDC.64 R4, c[0x0][0xaa8] ;  /* 0x0002aa00ff040b82 */ /* 0x000e620000000a00 */
[----:B------:R-:W-:Y:S04]  /*5a90*/  @P0 IMAD R0, R54, UR36, RZ ;  /* 0x0000002436000c24 */ /* 0x000fe8000f8e02ff */
[----:B-1----:R-:W-:Y:S05]  /*5aa0*/  @P0 IMAD.WIDE R4, R0, 0x4, R4 ;  /* 0x0000000400040825 */ /* 0x002fea00078e0204 */
[----:B-----5:R1:W5:Y:S02]  /*5ab0*/  @P0 LDG.E R32, desc[UR38][R4.64] ;  /* 0x0000002604200981 */ /* 0x020364000c1e1900 */
[----:B-1----:R-:W3:Y:S02]  /*5ac0*/  @!P0 LDC R32, c[0x0][0xaa0] ;  /* 0x0002a800ff208b82 */ /* 0x002ee40000000800 */
.L_x_85:
[----:B--2--5:R-:W-:Y:S01]  /*5ad0*/  FSETP.NEU.AND P0, PT, R35, RZ, PT ;  /* 0x000000ff2300720b */ /* 0x024fe20003f0d000 */
[----:B------:R-:W-:Y:S01]  /*5ae0*/  BSSY B1, `(.L_x_86) ;  /* 0x0000046000017945 */ /* 0x000fe20003800000 */
[----:B------:R-:W-:Y:S01]  /*5af0*/  SEL R4, RZ, 0xffffffff, P3 ;  /* 0xffffffffff047807 */ /* 0x000fe20001800000 */
[----:B------:R-:W-:Y:S01]  /*5b00*/  IMAD.MOV.U32 R85, RZ, RZ, 0x1 ;  /* 0x00000001ff557424 */ /* 0x000fe200078e00ff */
[----:B------:R-:W-:Y:S01]  /*5b10*/  @!P4 LOP3.LUT P3, RZ, R63, 0xff, RZ, 0xc0, !PT ;  /* 0x000000ff3fffc812 */ /* 0x000fe2000786c0ff */
[----:B------:R-:W-:Y:S01]  /*5b20*/  IMAD R33, R30, 0x40, R31 ;  /* 0x000000401e217824 */ /* 0x000fe200078e021f */
[----:B------:R-:W-:Y:S01]  /*5b30*/  @!P4 SEL R3, RZ, 0xffffffff, P0 ;  /* 0xffffffffff03c807 */ /* 0x000fe20000000000 */
[----:B------:R-:W-:Y:S01]  /*5b40*/  IMAD.IADD R82, R75, 0x1, R74 ;  /* 0x000000014b527824 */ /* 0x000fe200078e024a */
[----:B------:R-:W-:Y:S01]  /*5b50*/  LOP3.LUT R72, R72, 0x1, RZ, 0x3c, !PT ;  /* 0x0000000148487812 */ /* 0x000fe200078e3cff */
[----:B------:R-:W-:Y:S01]  /*5b60*/  IMAD.IADD R78, R74, 0x1, R73 ;  /* 0x000000014a4e7824 */ /* 0x000fe200078e0249 */
[----:B------:R-:W-:Y:S01]  /*5b70*/  @P2 SEL R3, R4, R3, !P3 ;  /* 0x0000000304032207 */ /* 0x000fe20005800000 */
[----:B------:R-:W-:Y:S01]  /*5b80*/  IMAD.MOV.U32 R84, RZ, RZ, RZ ;  /* 0x000000ffff547224 */ /* 0x000fe200078e00ff */
[----:B------:R-:W-:Y:S01]  /*5b90*/  LEA R83, R30, UR46, 0x3 ;  /* 0x0000002e1e537c11 */ /* 0x000fe2000f8e18ff */
[----:B------:R-:W-:Y:S01]  /*5ba0*/  IMAD.MOV.U32 R50, RZ, RZ, RZ ;  /* 0x000000ffff327224 */ /* 0x000fe200078e00ff */
[----:B------:R-:W-:Y:S02]  /*5bb0*/  @!P4 LOP3.LUT R3, R3, 0x1, RZ, 0xc0, !PT ;  /* 0x000000010303c812 */ /* 0x000fe400078ec0ff */
[----:B------:R-:W-:Y:S02]  /*5bc0*/  CS2R R48, SRZ ;  /* 0x0000000000307805 */ /* 0x000fe4000001ff00 */
[----:B------:R-:W-:Y:S02]  /*5bd0*/  SHF.L.U32 R0, R71, 0x1f, RZ ;  /* 0x0000001f47007819 */ /* 0x000fe400000006ff */
[----:B------:R-:W-:Y:S02]  /*5be0*/  CS2R R46, SRZ ;  /* 0x00000000002e7805 */ /* 0x000fe4000001ff00 */
[----:B------:R-:W-:Y:S02]  /*5bf0*/  ISETP.NE.U32.OR P5, PT, R3, 0x1, P4 ;  /* 0x000000010300780c */ /* 0x000fe400027a5470 */
[----:B------:R-:W-:Y:S02]  /*5c00*/  CS2R R44, SRZ ;  /* 0x00000000002c7805 */ /* 0x000fe4000001ff00 */
[----:B------:R-:W-:Y:S02]  /*5c10*/  LOP3.LUT P4, R79, R63, 0xff, RZ, 0xc0, !PT ;  /* 0x000000ff3f4f7812 */ /* 0x000fe4000788c0ff */
[----:B------:R-:W-:Y:S02]  /*5c20*/  CS2R R42, SRZ ;  /* 0x00000000002a7805 */ /* 0x000fe4000001ff00 */
[----:B------:R-:W-:Y:S02]  /*5c30*/  SEL R3, RZ, 0xffffffff, P0 ;  /* 0xffffffffff037807 */ /* 0x000fe40000000000 */
[----:B------:R-:W-:Y:S02]  /*5c40*/  CS2R R40, SRZ ;  /* 0x0000000000287805 */ /* 0x000fe4000001ff00 */
[----:B------:R-:W-:Y:S02]  /*5c50*/  P2R R81, PR, RZ, 0x20 ;  /* 0x00000020ff517803 */ /* 0x000fe40000000000 */
[----:B------:R-:W-:Y:S02]  /*5c60*/  CS2R R38, SRZ ;  /* 0x0000000000267805 */ /* 0x000fe4000001ff00 */
[----:B------:R-:W-:Y:S02]  /*5c70*/  @P1 SEL R3, R4, R3, !P4 ;  /* 0x0000000304031207 */ /* 0x000fe40006000000 */
[----:B------:R-:W-:Y:S01]  /*5c80*/  CS2R R36, SRZ ;  /* 0x0000000000247805 */ /* 0x000fe2000001ff00 */
[----:B------:R-:W-:Y:S01]  /*5c90*/  IMAD.MOV.U32 R34, RZ, RZ, RZ ;  /* 0x000000ffff227224 */ /* 0x000fe200078e00ff */
[----:B------:R-:W-:Y:S02]  /*5ca0*/  LOP3.LUT R3, R3, 0x1, RZ, 0xc0, !PT ;  /* 0x0000000103037812 */ /* 0x000fe400078ec0ff */
[----:B------:R-:W-:Y:S02]  /*5cb0*/  @P5 SHF.L.U32 R5, R72, 0x1f, RZ ;  /* 0x0000001f48055819 */ /* 0x000fe400000006ff */
[----:B------:R-:W-:Y:S02]  /*5cc0*/  ISETP.NE.U32.AND P0, PT, R3, 0x1, PT ;  /* 0x000000010300780c */ /* 0x000fe40003f05070 */
[----:B------:R-:W1:Y:S02]  /*5cd0*/  @P5 SYNCS.PHASECHK.TRANS64.TRYWAIT P3, [UR46+0x50], R5 ;  /* 0x00005005ff0055a7 */ /* 0x000e64000806112e */
[----:B------:R-:W-:Y:S01]  /*5ce0*/  P2R R86, PR, RZ, 0x1 ;  /* 0x00000001ff567803 */ /* 0x000fe20000000000 */
[----:B------:R2:W4:Y:S01]  /*5cf0*/  SYNCS.PHASECHK.TRANS64.TRYWAIT P2, [R83+URZ+0xc0], R0 ;  /* 0x0000c000530075a7 */ /* 0x00052200080411ff */
[----:B-1----:R-:W-:Y:S01]  /*5d00*/  @P5 SEL R85, RZ, 0x1, !P3 ;  /* 0x00000001ff555807 */ /* 0x002fe20005800000 */
[----:B--2---:R-:W-:Y:S06]  /*5d10*/  @!P5 BRA `(.L_x_87) ;  /* 0x000000000088d947 */ /* 0x004fec0003800000 */
[----:B------:R-:W-:Y:S01]  /*5d20*/  IMAD.MOV.U32 R34, RZ, RZ, RZ ;  /* 0x000000ffff227224 */ /* 0x000fe200078e00ff */
[----:B------:R-:W-:Y:S01]  /*5d30*/  ISETP.NE.AND P0, PT, R85, RZ, PT ;  /* 0x000000ff5500720c */ /* 0x000fe20003f05270 */
[----:B------:R-:W-:Y:S01]  /*5d40*/  BSSY B0, `(.L_x_88) ;  /* 0x000000c000007945 */ /* 0x000fe20003800000 */
[----:B------:R-:W-:Y:S02]  /*5d50*/  CS2R R36, SRZ ;  /* 0x0000000000247805 */ /* 0x000fe4000001ff00 */
[----:B------:R-:W-:Y:S02]  /*5d60*/  CS2R R38, SRZ ;  /* 0x0000000000267805 */ /* 0x000fe4000001ff00 */
[----:B------:R-:W-:Y:S02]  /*5d70*/  CS2R R40, SRZ ;  /* 0x0000000000287805 */ /* 0x000fe4000001ff00 */
[----:B------:R-:W-:Y:S02]  /*5d80*/  CS2R R42, SRZ ;  /* 0x00000000002a7805 */ /* 0x000fe4000001ff00 */
[----:B------:R-:W-:Y:S02]  /*5d90*/  CS2R R44, SRZ ;  /* 0x00000000002c7805 */ /* 0x000fe4000001ff00 */
[----:B------:R-:W-:Y:S02]  /*5da0*/  CS2R R46, SRZ ;  /* 0x00000000002e7805 */ /* 0x000fe4000001ff00 */
[----:B------:R-:W-:Y:S01]  /*5db0*/  CS2R R48, SRZ ;  /* 0x0000000000307805 */ /* 0x000fe2000001ff00 */
[----:B------:R-:W-:Y:S06]  /*5dc0*/  @P0 BRA `(.L_x_89) ;  /* 0x00000000000c0947 */ /* 0x000fec0003800000 */
[----:B------:R-:W-:Y:S04]  /*5dd0*/  SHF.L.U32 R4, R72, 0x1f, RZ ;  /* 0x0000001f48047819 */ /* 0x000fe800000006ff */
[----:B------:R-:W1:Y:S02]  /*5de0*/  SYNCS.PHASECHK.TRANS64.TRYWAIT P0, [UR46+0x50], R4 ;  /* 0x00005004ff0075a7 */ /* 0x000e64000800112e */
[----:B-1----:R-:W-:Y:S05]  /*5df0*/  @!P0 BRA `(.L_x_90) ;  /* 0x0000003000b48947 */ /* 0x002fea0003800000 */
.L_x_89:
[----:B------:R-:W-:Y:S05]  /*5e00*/  BSYNC B0 ;  /* 0x0000000000007941 */ /* 0x000fea0003800000 */
.L_x_88:
[----:B------:R-:W-:Y:S01]  /*5e10*/  ISETP.NE.AND P0, PT, R86, RZ, PT ;  /* 0x000000ff5600720c */ /* 0x000fe20003f05270 */
[----:B------:R-:W-:Y:S11]  /*5e20*/  HFMA2 R84, -RZ, RZ, 0, 5.9604644775390625e-08 ;  /* 0x00000001ff547431 */ /* 0x000ff600000001ff */
[----:B------:R-:W-:Y:S01]  /*5e30*/  @!UPT UIADD3 URZ, UPT, UPT, URZ, URZ, URZ ;  /* 0x000000fffffff290 */ /* 0x000fe2000fffe0ff */
[----:B------:R2:W1:Y:S04]  /*5e40*/  @P0 LDS R50, [R78+0x600] ;  /* 0x000600004e320984 */ /* 0x0004680000000800 */
[----:B------:R2:W1:Y:S04]  /*5e50*/  @P0 LDS R34, [R75] ;  /* 0x000000004b220984 */ /* 0x0004680000000800 */
[----:B------:R2:W1:Y:S04]  /*5e60*/  @P0 LDS R36, [R82] ;  /* 0x0000000052240984 */ /* 0x0004680000000800 */
[----:B------:R2:W1:Y:S04]  /*5e70*/  @P0 LDS R37, [R73] ;  /* 0x0000000049250984 */ /* 0x0004680000000800 */
[----:B------:R2:W1:Y:S04]  /*5e80*/  @P0 LDS R38, [R78] ;  /* 0x000000004e260984 */ /* 0x0004680000000800 */
[----:B------:R2:W1:Y:S04]  /*5e90*/  @P0 LDS R39, [R75+0x200] ;  /* 0x000200004b270984 */ /* 0x0004680000000800 */
        /* <DEDUP_REMOVED lines=9> */
[----:B------:R2:W1:Y:S02]  /*5f30*/  @P0 LDS R49, [R73+0x600] ;  /* 0x0006000049310984 */ /* 0x0004640000000800 */
.L_x_87:
[----:B------:R-:W-:Y:S05]  /*5f40*/  BSYNC B1 ;  /* 0x0000000000017941 */ /* 0x000fea0003800000 */
.L_x_86:
[----:B-1----:R-:W-:Y:S04]  /*5f50*/  SHF.R.U32.HI R4, RZ, 0x15, R33 ;  /* 0x00000015ff047819 */ /* 0x002fe80000011621 */
[----:B------:R-:W-:Y:S01]  /*5f60*/  LOP3.LUT P0, RZ, R4, 0x3, R67, 0x48, !PT ;  /* 0x0000000304ff7812 */ /* 0x000fe20007804843 */
[----:B------:R-:W-:Y:S01]  /*5f70*/  @!UPT UIADD3 URZ, UPT, UPT, URZ, URZ, URZ ;  /* 0x000000fffffff290 */ /* 0x000fe2000fffe0ff */
[----:B----4-:R-:W-:Y:S11]  /*5f80*/  @P2 BRA `(.L_x_91) ;  /* 0x0000000000082947 */ /* 0x010ff60003800000 */
[----:B------:R-:W1:Y:S02]  /*5f90*/  SYNCS.PHASECHK.TRANS64.TRYWAIT P1, [R83+URZ+0xc0], R0 ;  /* 0x0000c000530075a7 */ /* 0x000e6400080211ff */
[----:B-1----:R-:W-:Y:S05]  /*5fa0*/  @!P1 BRA `(.L_x_92) ;  /* 0x0000003000609947 */ /* 0x002fea0003800000 */
.L_x_91:
[----:B------:R-:W-:Y:S05]  /*5fb0*/  @!P0 BRA `(.L_x_93) ;  /* 0x0000000000408947 */ /* 0x000fea0003800000 */
[----:B------:R-:W4:Y:S01]  /*5fc0*/  LDCU.64 UR8, c[0x4][0x70] ;  /* 0x01000e00ff0877ac */ /* 0x000f220008000a00 */
[----:B------:R-:W-:Y:S01]  /*5fd0*/  MOV R15, 0x0 ;  /* 0x00000000000f7802 */ /* 0x000fe20000000f00 */
[----:B------:R-:W-:Y:S02]  /*5fe0*/  HFMA2 R12, -RZ, RZ, 0, 5.9604644775390625e-08 ;  /* 0x00000001ff0c7431 */ /* 0x000fe400000001ff */
[----:B------:R-:W-:Y:S02]  /*5ff0*/  IMAD.MOV.U32 R8, RZ, RZ, 0x192 ;  /* 0x00000192ff087424 */ /* 0x000fe400078e00ff */
[----:B------:R-:W-:Y:S01]  /*6000*/  IMAD.MOV.U32 R13, RZ, RZ, RZ ;  /* 0x000000ffff0d7224 */ /* 0x000fe200078e00ff */
[----:B------:R-:W5:Y:S01]  /*6010*/  LDCU.64 UR6, c[0x4][0x78] ;  /* 0x01000f00ff0677ac */ /* 0x000f620008000a00 */
[----:B------:R-:W1:Y:S01]  /*6020*/  LDC.64 R14, c[0x4][R15] ;  /* 0x010000000f0e7b82 */ /* 0x000e620000000a00 */
[----:B------:R-:W2:Y:S01]  /*6030*/  LDCU.64 UR4, c[0x4][0x10] ;  /* 0x01000200ff0477ac */ /* 0x000ea20008000a00 */
[----:B----4-:R-:W-:Y:S01]  /*6040*/  MOV R5, UR9 ;  /* 0x0000000900057c02 */ /* 0x010fe20008000f00 */
[----:B------:R-:W-:Y:S01]  /*6050*/  IMAD.U32 R4, RZ, RZ, UR8 ;  /* 0x00000008ff047e24 */ /* 0x000fe2000f8e00ff */
[----:B-----5:R-:W-:Y:S01]  /*6060*/  MOV R7, UR7 ;  /* 0x0000000700077c02 */ /* 0x020fe20008000f00 */
[----:B------:R-:W-:Y:S01]  /*6070*/  IMAD.U32 R6, RZ, RZ, UR6 ;  /* 0x00000006ff067e24 */ /* 0x000fe2000f8e00ff */
[----:B--2---:R-:W-:Y:S01]  /*6080*/  MOV R11, UR5 ;  /* 0x00000005000b7c02 */ /* 0x004fe20008000f00 */
[----:B------:R-:W-:Y:S02]  /*6090*/  IMAD.U32 R10, RZ, RZ, UR4 ;  /* 0x00000004ff0a7e24 */ /* 0x000fe4000f8e00ff */
[----:B------:R-:W-:Y:S07]  /*60a0*/  LEPC R20, `(.L_x_93) ;  /* 0x000000001014794e */ /* 0x000fee0000000000 */
[----:B-1-3--:R-:W-:Y:S05]  /*60b0*/  CALL.ABS.NOINC R14 ;  /* 0x000000000e007343 */ /* 0x00afea0003c00000 */
.L_x_93:
[----:B------:R-:W-:Y:S05]  /*60c0*/  WARPSYNC.ALL ;  /* 0x0000000000007948 */ /* 0x000fea0003800000 */
[----:B------:R-:W-:Y:S01]  /*60d0*/  R2UR UR4, R33 ;  /* 0x00000000210472ca */ /* 0x000fe200000e0000 */
[----:B------:R-:W-:Y:S01]  /*60e0*/  BSSY.RECONVERGENT B0, `(.L_x_94) ;  /* 0x0000053000007945 */ /* 0x000fe20003800200 */
[----:B------:R-:W-:Y:S11]  /*60f0*/  ISETP.NE.AND P0, PT, R76, RZ, PT ;  /* 0x000000ff4c00720c */ /* 0x000ff60003f05270 */
[----:B------:R-:W3:Y:S02]  /*6100*/  LDTM.x16 R4, tmem[UR4] ;  /* 0x00000004000479ee */ /* 0x000ee40008240000 */
[C---:B---3--:R-:W-:Y:S01]  /*6110*/  FMUL R4, R32.reuse, R4 ;  /* 0x0000000420047220 */ /* 0x048fe20000400000 */
[C---:B------:R-:W-:Y:S01]  /*6120*/  FMUL R5, R32.reuse, R5 ;  /* 0x0000000520057220 */ /* 0x040fe20000400000 */
[C---:B------:R-:W-:Y:S01]  /*6130*/  FMUL R6, R32.reuse, R6 ;  /* 0x0000000620067220 */ /* 0x040fe20000400000 */
[C---:B------:R-:W-:Y:S01]  /*6140*/  FMUL R7, R32.reuse, R7 ;  /* 0x0000000720077220 */ /* 0x040fe20000400000 */
[C---:B------:R-:W-:Y:S01]  /*6150*/  FFMA R4, R35.reuse, R34, R4 ;  /* 0x0000002223047223 */ /* 0x040fe20000000004 */
[C---:B------:R-:W-:Y:S01]  /*6160*/  FFMA R5, R35.reuse, R36, R5 ;  /* 0x0000002423057223 */ /* 0x040fe20000000005 */
[C---:B------:R-:W-:Y:S01]  /*6170*/  FFMA R6, R35.reuse, R37, R6 ;  /* 0x0000002523067223 */ /* 0x040fe20000000006 */
[C---:B------:R-:W-:Y:S01]  /*6180*/  FFMA R7, R35.reuse, R38, R7 ;  /* 0x0000002623077223 */ /* 0x040fe20000000007 */
[C---:B------:R-:W-:Y:S01]  /*6190*/  FMUL R8, R32.reuse, R8 ;  /* 0x0000000820087220 */ /* 0x040fe20000400000 */
[----:B------:R3:W-:Y:S01]  /*61a0*/  STS [R75], R4 ;  /* 0x000000044b007388 */ /* 0x0007e20000000800 */
[C---:B------:R-:W-:Y:S01]  /*61b0*/  FMUL R9, R32.reuse, R9 ;  /* 0x0000000920097220 */ /* 0x040fe20000400000 */
[C---:B------:R-:W-:Y:S01]  /*61c0*/  FMUL R10, R32.reuse, R10 ;  /* 0x0000000a200a7220 */ /* 0x040fe20000400000 */
[C---:B------:R-:W-:Y:S01]  /*61d0*/  FFMA R8, R35.reuse, R39, R8 ;  /* 0x0000002723087223 */ /* 0x040fe20000000008 */
[----:B------:R3:W-:Y:S01]  /*61e0*/  STS [R82], R5 ;  /* 0x0000000552007388 */ /* 0x0007e20000000800 */
        /* <DEDUP_REMOVED lines=11> */
[----:B------:R3:W-:Y:S01]  /*62a0*/  STS [R75+0x200], R8 ;  /* 0x000200084b007388 */ /* 0x0007e20000000800 */
[C---:B------:R-:W-:Y:S01]  /*62b0*/  FMUL R15, R32.reuse, R15 ;  /* 0x0000000f200f7220 */ /* 0x040fe20000400000 */
[C---:B------:R-:W-:Y:S01]  /*62c0*/  FMUL R16, R32.reuse, R16 ;  /* 0x0000001020107220 */ /* 0x040fe20000400000 */
[C---:B------:R-:W-:Y:S01]  /*62d0*/  FFMA R14, R35.reuse, R45, R14 ;  /* 0x0000002d230e7223 */ /* 0x040fe2000000000e */
[----:B------:R3:W-:Y:S01]  /*62e0*/  STS [R82+0x200], R9 ;  /* 0x0002000952007388 */ /* 0x0007e20000000800 */
[C---:B------:R-:W-:Y:S01]  /*62f0*/  FFMA R15, R35.reuse, R46, R15 ;  /* 0x0000002e230f7223 */ /* 0x040fe2000000000f */
[C---:B------:R-:W-:Y:S01]  /*6300*/  FFMA R16, R35.reuse, R47, R16 ;  /* 0x0000002f23107223 */ /* 0x040fe20000000010 */
[C---:B------:R-:W-:Y:S01]  /*6310*/  FMUL R17, R32.reuse, R17 ;  /* 0x0000001120117220 */ /* 0x040fe20000400000 */
[----:B------:R3:W-:Y:S01]  /*6320*/  STS [R73+0x200], R10 ;  /* 0x0002000a49007388 */ /* 0x0007e20000000800 */
[C---:B------:R-:W-:Y:S01]  /*6330*/  FMUL R18, R32.reuse, R18 ;  /* 0x0000001220127220 */ /* 0x040fe20000400000 */
[----:B------:R-:W-:Y:S01]  /*6340*/  FMUL R19, R32, R19 ;  /* 0x0000001320137220 */ /* 0x000fe20000400000 */
[C---:B------:R-:W-:Y:S01]  /*6350*/  FFMA R17, R35.reuse, R48, R17 ;  /* 0x0000003023117223 */ /* 0x040fe20000000011 */
[----:B------:R3:W-:Y:S01]  /*6360*/  STS [R78+0x200], R11 ;  /* 0x0002000b4e007388 */ /* 0x0007e20000000800 */
[C---:B------:R-:W-:Y:S01]  /*6370*/  FFMA R18, R35.reuse, R49, R18 ;  /* 0x0000003123127223 */ /* 0x040fe20000000012 */
[----:B------:R-:W-:Y:S02]  /*6380*/  FFMA R19, R35, R50, R19 ;  /* 0x0000003223137223 */ /* 0x000fe40000000013 */
[----:B------:R3:W-:Y:S04]  /*6390*/  STS [R75+0x400], R12 ;  /* 0x0004000c4b007388 */ /* 0x0007e80000000800 */
[----:B------:R3:W-:Y:S04]  /*63a0*/  STS [R82+0x400], R13 ;  /* 0x0004000d52007388 */ /* 0x0007e80000000800 */
[----:B------:R3:W-:Y:S04]  /*63b0*/  STS [R73+0x400], R14 ;  /* 0x0004000e49007388 */ /* 0x0007e80000000800 */
[----:B------:R3:W-:Y:S04]  /*63c0*/  STS [R78+0x400], R15 ;  /* 0x0004000f4e007388 */ /* 0x0007e80000000800 */
[----:B------:R3:W-:Y:S04]  /*63d0*/  STS [R75+0x600], R16 ;  /* 0x000600104b007388 */ /* 0x0007e80000000800 */
[----:B------:R3:W-:Y:S04]  /*63e0*/  STS [R82+0x600], R17 ;  /* 0x0006001152007388 */ /* 0x0007e80000000800 */
[----:B------:R3:W-:Y:S04]  /*63f0*/  STS [R73+0x600], R18 ;  /* 0x0006001249007388 */ /* 0x0007e80000000800 */
[----:B------:R3:W-:Y:S01]  /*6400*/  STS [R78+0x600], R19 ;  /* 0x000600134e007388 */ /* 0x0007e20000000800 */
[----:B------:R-:W-:Y:S01]  /*6410*/  @!PT LDS RZ, [RZ] ;  /* 0x00000000fffff984 */ /* 0x000fe20000000800 */
[----:B------:R-:W-:Y:S01]  /*6420*/  @!PT LDS RZ, [RZ] ;  /* 0x00000000fffff984 */ /* 0x000fe20000000800 */
[----:B------:R-:W-:Y:S01]  /*6430*/  @!PT LDS RZ, [RZ] ;  /* 0x00000000fffff984 */ /* 0x000fe20000000800 */
[----:B------:R-:W-:Y:S01]  /*6440*/  @!PT LDS RZ, [RZ] ;  /* 0x00000000fffff984 */ /* 0x000fe20000000800 */
[----:B------:R4:W-:Y:S06]  /*6450*/  MEMBAR.ALL.CTA ;  /* 0x0000000000007992 */ /* 0x0009ec0000008000 */
[----:B----4-:R-:W4:Y:S02]  /*6460*/  FENCE.VIEW.ASYNC.S ;  /* 0x00000000000073c6 */ /* 0x010f240000000000 */
[----:B----4-:R-:W-:Y:S06]  /*6470*/  BAR.SYNC.DEFER_BLOCKING 0x1, 0x80 ;  /* 0x0042000000007b1d */ /* 0x010fec0000010000 */
[----:B------:R-:W-:Y:S05]  /*6480*/  @P0 BRA `(.L_x_95) ;  /* 0x0000000000600947 */ /* 0x000fea0003800000 */
[----:B------:R-:W-:Y:S02]  /*6490*/  UIADD3 UR4, UPT, UPT, UR46, 0x200, URZ ;  /* 0x000002002e047890 */ /* 0x000fe4000fffe0ff */
[----:B------:R-:W-:Y:S01]  /*64a0*/  UIADD3 UR16, UP0, UPT, UR50, 0x880, URZ ;  /* 0x0000088032107890 */ /* 0x000fe2000ff1e0ff */
[----:B------:R-:W-:Y:S01]  /*64b0*/  UMOV UR43, UR36 ;  /* 0x00000024002b7c82 */ /* 0x000fe20008000000 */
[----:B------:R-:W-:Y:S02]  /*64c0*/  UIADD3 UR13, UPT, UPT, UR41, 0x20, URZ ;  /* 0x00000020290d7890 */ /* 0x000fe4000fffe0ff */
[----:B------:R-:W-:Y:S01]  /*64d0*/  MOV R68, UR4 ;  /* 0x0000000400447c02 */ /* 0x000fe20008000f00 */
[----:B------:R-:W-:Y:S02]  /*64e0*/  UIADD3.X UR17, UPT, UPT, URZ, UR51, URZ, UP0, !UPT ;  /* 0x00000033ff117290 */ /* 0x000fe400087fe4ff */
[----:B------:R-:W-:Y:S01]  /*64f0*/  UIADD3 UR12, UPT, UPT, UR46, 0xa00, URZ ;  /* 0x00000a002e0c7890 */ /* 0x000fe2000fffe0ff */
[----:B------:R-:W-:Y:S01]  /*6500*/  R2UR UR40, R68 ;  /* 0x00000000442872ca */ /* 0x000fe200000e0000 */
[----:B------:R-:W-:Y:S01]  /*6510*/  UMOV UR14, UR42 ;  /* 0x0000002a000e7c82 */ /* 0x000fe20008000000 */
[----:B------:R-:W-:Y:S01]  /*6520*/  UMOV UR15, UR36 ;  /* 0x00000024000f7c82 */ /* 0x000fe20008000000 */
[----:B------:R-:W-:Y:S02]  /*6530*/  UIADD3 UR9, UPT, UPT, UR41, 0x40, URZ ;  /* 0x0000004029097890 */ /* 0x000fe4000fffe0ff */
[----:B------:R-:W-:Y:S01]  /*6540*/  UIADD3 UR8, UPT, UPT, UR46, 0x1200, URZ ;  /* 0x000012002e087890 */ /* 0x000fe2000fffe0ff */
[----:B------:R-:W-:Y:S01]  /*6550*/  UMOV UR10, UR42 ;  /* 0x0000002a000a7c82 */ /* 0x000fe20008000000 */
[----:B------:R-:W-:Y:S01]  /*6560*/  UMOV UR11, UR36 ;  /* 0x00000024000b7c82 */ /* 0x000fe20008000000 */
[----:B------:R-:W-:Y:S02]  /*6570*/  UIADD3 UR5, UPT, UPT, UR41, 0x60, URZ ;  /* 0x0000006029057890 */ /* 0x000fe4000fffe0ff */
[----:B------:R-:W-:Y:S03]  /*6580*/  UIADD3 UR4, UPT, UPT, UR46, 0x1a00, URZ ;  /* 0x00001a002e047890 */ /* 0x000fe6000fffe0ff */
[----:B------:R4:W-:Y:S01]  /*6590*/  UTMASTG.3D [UR40], [UR16] ;  /* 0x00000028100073b5 */ /* 0x0009e20008010000 */
[----:B------:R-:W-:Y:S01]  /*65a0*/  UMOV UR6, UR42 ;  /* 0x0000002a00067c82 */ /* 0x000fe20008000000 */
[----:B------:R-:W-:Y:S01]  /*65b0*/  UMOV UR7, UR36 ;  /* 0x0000002400077c82 */ /* 0x000fe20008000000 */
[----:B------:R4:W-:Y:S01]  /*65c0*/  UTMASTG.3D [UR12], [UR16] ;  /* 0x0000000c100073b5 */ /* 0x0009e20008010000 */
[----:B------:R4:W-:Y:S02]  /*65d0*/  UTMASTG.3D [UR8], [UR16] ;  /* 0x00000008100073b5 */ /* 0x0009e40008010000 */
[----:B------:R4:W-:Y:S01]  /*65e0*/  UTMASTG.3D [UR4], [UR16] ;  /* 0x00000004100073b5 */ /* 0x0009e20008010000 */
[----:B------:R0:W-:Y:S01]  /*65f0*/  UTMACMDFLUSH ;  /* 0x00000000000079b7 */ /* 0x0001e20000000000 */
[----:B----4-:R-:W-:Y:S04]  /*6600*/  DEPBAR.LE SB0, 0x1 ;  /* 0x000080400000791a */ /* 0x010fe80000000000 */
.L_x_95:
[----:B------:R-:W-:Y:S05]  /*6610*/  BSYNC.RECONVERGENT B0 ;  /* 0x0000000000007941 */ /* 0x000fea0003800200 */
.L_x_94:
[----:B------:R-:W-:Y:S01]  /*6620*/  BAR.SYNC.DEFER_BLOCKING 0x1, 0x80 ;  /* 0x0042000000007b1d */ /* 0x000fe20000010000 */
[----:B------:R-:W-:Y:S01]  /*6630*/  ISETP.NE.AND P1, PT, R81, RZ, PT ;  /* 0x000000ff5100720c */ /* 0x000fe20003f25270 */
[----:B------:R-:W-:Y:S01]  /*6640*/  UISETP.NE.AND UP0, UPT, UR47, URZ, UPT ;  /* 0x000000ff2f00728c */ /* 0x000fe2000bf05270 */
[----:B------:R-:W-:Y:S11]  /*6650*/  LEA R3, R84, UR46, 0x3 ;  /* 0x0000002e54037c11 */ /* 0x000ff6000f8e18ff */
[----:B---3--:R-:W-:Y:S01]  /*6660*/  @P1 SHF.L.U32 R4, R72, 0x1f, RZ ;  /* 0x0000001f48041819 */ /* 0x008fe200000006ff */
[----:B------:R-:W-:Y:S06]  /*6670*/  BRA.U !UP0, `(.L_x_96) ;  /* 0x0000000108247547 */ /* 0x000fec000b800000 */
[----:B------:R-:W-:Y:S01]  /*6680*/  IMAD.U32 R5, RZ, RZ, UR48 ;  /* 0x00000030ff057e24 */ /* 0x000fe2000f8e00ff */
[----:B-1----:R-:W-:Y:S01]  /*6690*/  MOV R0, UR37 ;  /* 0x0000002500007c02 */ /* 0x002fe20008000f00 */
[----:B------:R-:W-:Y:S03]  /*66a0*/  UIADD3 UR48, UPT, UPT, UR48, 0x1, URZ ;  /* 0x0000000130307890 */ /* 0x000fe6000fffe0ff */
[----:B------:R-:W-:Y:S01]  /*66b0*/  @P1 LEA R5, R5, UR46, 0x3 ;  /* 0x0000002e05051c11 */ /* 0x000fe2000f8e18ff */
[----:B------:R-:W-:Y:S04]  /*66c0*/  UISETP.NE.AND UP0, UPT, UR48, 0x4, UPT ;  /* 0x000000043000788c */ /* 0x000fe8000bf05270 */
[----:B------:R-:W-:Y:S01]  /*66d0*/  @P1 VIADD R5, R5, 0x70 ;  /* 0x0000007005051836 */ /* 0x000fe20000000000 */
[----:B------:R-:W-:Y:S04]  /*66e0*/  USEL UR48, UR48, URZ, UP0 ;  /* 0x000000ff30307287 */ /* 0x000fe80008000000 */
[----:B------:R-:W-:Y:S04]  /*66f0*/  @P1 PRMT R0, R0, 0x654, R5 ;  /* 0x0000065400001816 */ /* 0x000fe80000000005 */
[----:B------:R3:W-:Y:S04]  /*6700*/  @P1 SYNCS.ARRIVE.TRANS64.RED.A1T0 RZ, [R0+URZ], RZ ;  /* 0x000000ff00ff19a7 */ /* 0x0007e800081004ff */
.L_x_96:
[----:B------:R-:W4:Y:S01]  /*6710*/  @P1 SYNCS.PHASECHK.TRANS64.TRYWAIT P0, [R3+URZ+0x50], R4 ;  /* 0x00005004030015a7 */ /* 0x000f2200080011ff */
[----:B------:R-:W-:Y:S01]  /*6720*/  BSSY B1, `(.L_x_97) ;  /* 0x0000023000017945 */ /* 0x000fe20003800000 */
[----:B----4-:R-:W-:Y:S03]  /*6730*/  @P1 SEL R85, RZ, 0x1, !P0 ;  /* 0x00000001ff551807 */ /* 0x010fe60004000000 */
[----:B------:R-:W-:Y:S05]  /*6740*/  @!P1 BRA `(.L_x_98) ;  /* 0x0000000000809947 */ /* 0x000fea0003800000 */
[----:B------:R-:W-:Y:S01]  /*6750*/  ISETP.NE.AND P0, PT, R85, RZ, PT ;  /* 0x000000ff5500720c */ /* 0x000fe20003f05270 */
[----:B------:R-:W-:Y:S01]  /*6760*/  BSSY B0, `(.L_x_99) ;  /* 0x0000009000007945 */ /* 0x000fe20003800000 */
[----:B------:R-:W-:Y:S11]  /*6770*/  ISETP.NE.AND P1, PT, R86, RZ, PT ;  /* 0x000000ff5600720c */ /* 0x000ff60003f25270 */
[----:B------:R-:W-:Y:S02]  /*6780*/  @!UPT UIADD3 URZ, UPT, UPT, URZ, URZ, URZ ;  /* 0x000000fffffff290 */ /* 0x000fe4000fffe0ff */
[C---:B------:R-:W-:Y:S02]  /*6790*/  @P1 IMAD R5, R84.reuse, 0x2000, R75 ;  /* 0x0000200054051824 */ /* 0x040fe400078e024b */
[----:B------:R-:W-:Y:S01]  /*67a0*/  @P1 IMAD R4, R84, 0x2000, R82 ;  /* 0x0000200054041824 */ /* 0x000fe200078e0252 */
[----:B------:R-:W-:Y:S06]  /*67b0*/  @P0 BRA `(.L_x_100) ;  /* 0x00000000000c0947 */ /* 0x000fec0003800000 */
[----:B-1-3--:R-:W-:Y:S04]  /*67c0*/  SHF.L.U32 R0, R72, 0x1f, RZ ;  /* 0x0000001f48007819 */ /* 0x00afe800000006ff */
[----:B------:R-:W1:Y:S02]  /*67d0*/  SYNCS.PHASECHK.TRANS64.TRYWAIT P0, [R3+URZ+0x50], R0 ;  /* 0x00005000030075a7 */ /* 0x000e6400080011ff */
[----:B-1----:R-:W-:Y:S05]  /*67e0*/  @!P0 BRA `(.L_x_101) ;  /* 0x0000002800648947 */ /* 0x002fea0003800000 */
.L_x_100:
[----:B------:R-:W-:Y:S05]  /*67f0*/  BSYNC B0 ;  /* 0x0000000000007941 */ /* 0x000fea0003800000 */
.L_x_99:
[----:B------:R-:W-:Y:S11]  /*6800*/  ISETP.NE.AND P0, PT, R86, RZ, PT ;  /* 0x000000ff5600720c */ /* 0x000ff60003f05270 */
[----:B------:R-:W-:Y:S02]  /*6810*/  @!UPT UIADD3 URZ, UPT, UPT, URZ, URZ, URZ ;  /* 0x000000fffffff290 */ /* 0x000fe4000fffe0ff */
[----:B------:R4:W2:Y:S01]  /*6820*/  @P0 LDS R34, [R5] ;  /* 0x0000000005220984 */ /* 0x0008a20000000800 */
[C---:B-1-3--:R-:W-:Y:S01]  /*6830*/  @P0 IMAD R0, R84.reuse, 0x2000, R73 ;  /* 0x0000200054000824 */ /* 0x04afe200078e0249 */
[C---:B------:R-:W-:Y:S01]  /*6840*/  @P0 LEA R3, R84.reuse, R78, 0xd ;  /* 0x0000004e54030211 */ /* 0x040fe200078e68ff */
[----:B------:R-:W-:Y:S01]  /*6850*/  VIADD R84, R84, 0x1 ;  /* 0x0000000154547836 */ /* 0x000fe20000000000 */
[----:B------:R4:W1:Y:S04]  /*6860*/  @P0 LDS R39, [R5+0x200] ;  /* 0x0002000005270984 */ /* 0x0008680000000800 */
[----:B------:R4:W3:Y:S04]  /*6870*/  @P0 LDS R43, [R5+0x400] ;  /* 0x00040000052b0984 */ /* 0x0008e80000000800 */
[----:B------:R4:W1:Y:S04]  /*6880*/  @P0 LDS R47, [R5+0x600] ;  /* 0x00060000052f0984 */ /* 0x0008680000000800 */
[----:B------:R4:W1:Y:S04]  /*6890*/  @P0 LDS R36, [R4] ;  /* 0x0000000004240984 */ /* 0x0008680000000800 */
[----:B------:R4:W1:Y:S04]  /*68a0*/  @P0 LDS R40, [R4+0x200] ;  /* 0x0002000004280984 */ /* 0x0008680000000800 */
[----:B------:R4:W1:Y:S04]  /*68b0*/  @P0 LDS R44, [R4+0x400] ;  /* 0x00040000042c0984 */ /* 0x0008680000000800 */
        /* <DEDUP_REMOVED lines=8> */
[----:B--23--:R4:W1:Y:S02]  /*6940*/  @P0 LDS R50, [R3+0x600] ;  /* 0x0006000003320984 */ /* 0x00c8640000000800 */
.L_x_98:
[----:B------:R-:W-:Y:S05]  /*6950*/  BSYNC B1 ;  /* 0x0000000000017941 */ /* 0x000fea0003800000 */
.L_x_97:
[----:B-1-34-:R-:W-:Y:S05]  /*6960*/  VIADD R0, R33, 0x10 ;  /* 0x0000001021007836 */ /* 0x01afea0000000000 */
[----:B------:R-:W-:Y:S04]  /*6970*/  SHF.R.U32.HI R0, RZ, 0x15, R0 ;  /* 0x00000015ff007819 */ /* 0x000fe80000011600 */
[----:B------:R-:W-:Y:S11]  /*6980*/  LOP3.LUT P0, RZ, R0, 0x3, R67, 0x48, !PT ;  /* 0x0000000300ff7812 */ /* 0x000ff60007804843 */
[----:B------:R-:W-:Y:S02]  /*6990*/  @!UPT UIADD3 URZ, UPT, UPT, URZ, URZ, URZ ;  /* 0x000000fffffff290 */ /* 0x000fe4000fffe0ff */
[----:B------:R-:W-:Y:S05]  /*69a0*/  @!P0 BRA `(.L_x_102) ;  /* 0x0000000000408947 */ /* 0x000fea0003800000 */
[----:B------:R-:W1:Y:S01]  /*69b0*/  LDCU.64 UR8, c[0x4][0x70] ;  /* 0x01000e00ff0877ac */ /* 0x000e620008000a00 */
[----:B------:R-:W-:Y:S01]  /*69c0*/  MOV R15, 0x0 ;  /* 0x00000000000f7802 */ /* 0x000fe20000000f00 */
[----:B------:R-:W-:Y:S02]  /*69d0*/  HFMA2 R12, -RZ, RZ, 0, 5.9604644775390625e-08 ;  /* 0x00000001ff0c7431 */ /* 0x000fe400000001ff */
[----:B------:R-:W-:Y:S02]  /*69e0*/  IMAD.MOV.U32 R8, RZ, RZ, 0x192 ;  /* 0x00000192ff087424 */ /* 0x000fe400078e00ff */
[----:B------:R-:W-:Y:S01]  /*69f0*/  IMAD.MOV.U32 R13, RZ, RZ, RZ ;  /* 0x000000ffff0d7224 */ /* 0x000fe200078e00ff */
[----:B------:R-:W3:Y:S01]  /*6a00*/  LDCU.64 UR6, c[0x4][0x78] ;  /* 0x01000f00ff0677ac */ /* 0x000ee20008000a00 */
[----:B------:R-:W4:Y:S01]  /*6a10*/  LDC.64 R14, c[0x4][R15] ;  /* 0x010000000f0e7b82 */ /* 0x000f220000000a00 */
[----:B------:R-:W5:Y:S01]  /*6a20*/  LDCU.64 UR4, c[0x4][0x10] ;  /* 0x01000200ff0477ac */ /* 0x000f620008000a00 */
[----:B-1----:R-:W-:Y:S01]  /*6a30*/  MOV R5, UR9 ;  /* 0x0000000900057c02 */ /* 0x002fe20008000f00 */
[----:B------:R-:W-:Y:S01]  /*6a40*/  IMAD.U32 R4, RZ, RZ, UR8 ;  /* 0x00000008ff047e24 */ /* 0x000fe2000f8e00ff */
[----:B---3--:R-:W-:Y:S01]  /*6a50*/  MOV R7, UR7 ;  /* 0x0000000700077c02 */ /* 0x008fe20008000f00 */
[----:B------:R-:W-:Y:S01]  /*6a60*/  IMAD.U32 R6, RZ, RZ, UR6 ;  /* 0x00000006ff067e24 */ /* 0x000fe2000f8e00ff */
[----:B-----5:R-:W-:Y:S01]  /*6a70*/  MOV R11, UR5 ;  /* 0x00000005000b7c02 */ /* 0x020fe20008000f00 */
[----:B------:R-:W-:Y:S02]  /*6a80*/  IMAD.U32 R10, RZ, RZ, UR4 ;  /* 0x00000004ff0a7e24 */ /* 0x000fe4000f8e00ff */
[----:B------:R-:W-:Y:S07]  /*6a90*/  LEPC R20, `(.L_x_102) ;  /* 0x000000001014794e */ /* 0x000fee0000000000 */
[----:B--2-4-:R-:W-:Y:S05]  /*6aa0*/  CALL.ABS.NOINC R14 ;  /* 0x000000000e007343 */ /* 0x014fea0003c00000 */
.L_x_102:
[----:B------:R-:W-:Y:S05]  /*6ab0*/  WARPSYNC.ALL ;  /* 0x0000000000007948 */ /* 0x000fea0003800000 */
[----:B------:R-:W-:Y:S01]  /*6ac0*/  R2UR UR4, R33 ;  /* 0x00000000210472ca */ /* 0x000fe200000e0000 */
[----:B------:R-:W-:Y:S01]  /*6ad0*/  BSSY.RECONVERGENT B0, `(.L_x_103) ;  /* 0x000005b000007945 */ /* 0x000fe20003800200 */
[----:B------:R-:W-:Y:S02]  /*6ae0*/  ISETP.NE.AND P6, PT, R81, RZ, PT ;  /* 0x000000ff5100720c */ /* 0x000fe40003fc5270 */
[----:B------:R-:W-:Y:S02]  /*6af0*/  ISETP.NE.AND P0, PT, R76, RZ, PT ;  /* 0x000000ff4c00720c */ /* 0x000fe40003f05270 */
[----:B------:R-:W-:Y:S02]  /*6b00*/  MOV R3, UR48 ;  /* 0x0000003000037c02 */ /* 0x000fe40008000f00 */
[----:B------:R-:W-:Y:S05]  /*6b10*/  MOV R0, UR37 ;  /* 0x0000002500007c02 */ /* 0x000fea0008000f00 */
[----:B------:R-:W1:Y:S02]  /*6b20*/  LDTM.x16 R4, tmem[UR4+0x10] ;  /* 0x00001004000479ee */ /* 0x000e640008240000 */
[----:B------:R-:W-:Y:S02]  /*6b30*/  @P6 LEA R3, R3, UR46, 0x3 ;  /* 0x0000002e03036c11 */ /* 0x000fe4000f8e18ff */
[----:B------:R-:W-:Y:S02]  /*6b40*/  @P6 SHF.L.U32 R20, R72, 0x1f, RZ ;  /* 0x0000001f48146819 */ /* 0x000fe400000006ff */
[----:B------:R-:W-:Y:S04]  /*6b50*/  @P6 IADD3 R3, PT, PT, R3, 0x70, RZ ;  /* 0x0000007003036810 */ /* 0x000fe80007ffe0ff */
[----:B------:R-:W-:Y:S02]  /*6b60*/  @P6 PRMT R0, R0, 0x654, R3 ;  /* 0x0000065400006816 */ /* 0x000fe40000000003 */
[----:B------:R-:W-:Y:S01]  /*6b70*/  LEA R3, R84, UR46, 0x3 ;  /* 0x0000002e54037c11 */ /* 0x000fe2000f8e18ff */
[C---:B-1----:R-:W-:Y:S01]  /*6b80*/  FMUL R4, R32.reuse, R4 ;  /* 0x0000000420047220 */ /* 0x042fe20000400000 */
        /* <DEDUP_REMOVED lines=52> */
[----:B---3--:R-:W3:Y:S02]  /*6ed0*/  FENCE.VIEW.ASYNC.S ;  /* 0x00000000000073c6 */ /* 0x008ee40000000000 */
[----:B---3--:R-:W-:Y:S06]  /*6ee0*/  BAR.SYNC.DEFER_BLOCKING 0x1, 0x80 ;  /* 0x0042000000007b1d */ /* 0x008fec0000010000 */
[----:B------:R-:W-:Y:S05]  /*6ef0*/  @P0 BRA `(.L_x_104) ;  /* 0x0000000000600947 */ /* 0x000fea0003800000 */
[----:B------:R-:W-:Y:S02]  /*6f00*/  UIADD3 UR20, UP0, UPT, UR50, 0x880, URZ ;  /* 0x0000088032147890 */ /* 0x000fe4000ff1e0ff */
[----:B------:R-:W-:Y:S02]  /*6f10*/  UIADD3 UR14, UPT, UPT, UR42, 0x10, URZ ;  /* 0x000000102a0e7890 */ /* 0x000fe4000fffe0ff */
[----:B------:R-:W-:Y:S02]  /*6f20*/  UIADD3 UR12, UPT, UPT, UR46, 0x2200, URZ ;  /* 0x000022002e0c7890 */ /* 0x000fe4000fffe0ff */
[----:B------:R-:W-:Y:S01]  /*6f30*/  UIADD3.X UR21, UPT, UPT, URZ, UR51, URZ, UP0, !UPT ;  /* 0x00000033ff157290 */ /* 0x000fe200087fe4ff */
[----:B------:R-:W-:Y:S01]  /*6f40*/  UMOV UR13, UR41 ;  /* 0x00000029000d7c82 */ /* 0x000fe20008000000 */
[----:B------:R-:W-:Y:S01]  /*6f50*/  UMOV UR15, UR36 ;  /* 0x00000024000f7c82 */ /* 0x000fe20008000000 */
[----:B------:R-:W-:Y:S02]  /*6f60*/  UIADD3 UR17, UPT, UPT, UR41, 0x20, URZ ;  /* 0x0000002029117890 */ /* 0x000fe4000fffe0ff */
[----:B------:R-:W-:Y:S01]  /*6f70*/  UIADD3 UR16, UPT, UPT, UR46, 0x2a00, URZ ;  /* 0x00002a002e107890 */ /* 0x000fe2000fffe0ff */
[----:B------:R-:W-:Y:S03]  /*6f80*/  UMOV UR19, UR36 ;  /* 0x0000002400137c82 */ /* 0x000fe60008000000 */
[----:B------:R3:W-:Y:S01]  /*6f90*/  UTMASTG.3D [UR12], [UR20] ;  /* 0x0000000c140073b5 */ /* 0x0007e20008010000 */
[----:B------:R-:W-:Y:S01]  /*6fa0*/  UMOV UR18, UR14 ;  /* 0x0000000e00127c82 */ /* 0x000fe20008000000 */
[----:B------:R-:W-:Y:S02]  /*6fb0*/  UIADD3 UR9, UPT, UPT, UR41, 0x40, URZ ;  /* 0x0000004029097890 */ /* 0x000fe4000fffe0ff */
[----:B------:R-:W-:Y:S01]  /*6fc0*/  UIADD3 UR8, UPT, UPT, UR46, 0x3200, URZ ;  /* 0x000032002e087890 */ /* 0x000fe2000fffe0ff */
[----:B------:R-:W-:Y:S01]  /*6fd0*/  UMOV UR11, UR36 ;  /* 0x00000024000b7c82 */ /* 0x000fe20008000000 */
[----:B------:R-:W-:Y:S01]  /*6fe0*/  UMOV UR10, UR14 ;  /* 0x0000000e000a7c82 */ /* 0x000fe20008000000 */
[----:B------:R3:W-:Y:S01]  /*6ff0*/  UTMASTG.3D [UR16], [UR20] ;  /* 0x00000010140073b5 */ /* 0x0007e20008010000 */
[----:B------:R-:W-:Y:S02]  /*7000*/  UIADD3 UR5, UPT, UPT, UR41, 0x60, URZ ;  /* 0x0000006029057890 */ /* 0x000fe4000fffe0ff */
[----:B------:R-:W-:Y:S01]  /*7010*/  UIADD3 UR4, UPT, UPT, UR46, 0x3a00, URZ ;  /* 0x00003a002e047890 */ /* 0x000fe2000fffe0ff */
[----:B------:R-:W-:Y:S01]  /*7020*/  UMOV UR7, UR36 ;  /* 0x0000002400077c82 */ /* 0x000fe20008000000 */
[----:B------:R-:W-:Y:S01]  /*7030*/  UMOV UR6, UR14 ;  /* 0x0000000e00067c82 */ /* 0x000fe20008000000 */
[----:B------:R3:W-:Y:S06]  /*7040*/  UTMASTG.3D [UR8], [UR20] ;  /* 0x00000008140073b5 */ /* 0x0007ec0008010000 */
[----:B------:R3:W-:Y:S01]  /*7050*/  UTMASTG.3D [UR4], [UR20] ;  /* 0x00000004140073b5 */ /* 0x0007e20008010000 */
[----:B------:R0:W-:Y:S01]  /*7060*/  UTMACMDFLUSH ;  /* 0x00000000000079b7 */ /* 0x0001e20000000000 */
[----:B---3--:R-:W-:Y:S04]  /*7070*/  DEPBAR.LE SB0, 0x1 ;  /* 0x000080400000791a */ /* 0x008fe80000000000 */
.L_x_104:
[----:B------:R-:W-:Y:S05]  /*7080*/  BSYNC.RECONVERGENT B0 ;  /* 0x0000000000007941 */ /* 0x000fea0003800200 */
.L_x_103:
[----:B------:R-:W-:Y:S01]  /*7090*/  BAR.SYNC.DEFER_BLOCKING 0x1, 0x80 ;  /* 0x0042000000007b1d */ /* 0x000fe20000010000 */
[----:B------:R-:W-:Y:S04]  /*70a0*/  UIADD3 UR40, UPT, UPT, UR48, 0x1, URZ ;  /* 0x0000000130287890 */ /* 0x000fe8000fffe0ff */
[----:B------:R-:W-:Y:S04]  /*70b0*/  UISETP.NE.AND UP0, UPT, UR40, 0x4, UPT ;  /* 0x000000042800788c */ /* 0x000fe8000bf05270 */
[----:B------:R-:W-:Y:S01]  /*70c0*/  USEL UR40, UR40, URZ, UP0 ;  /* 0x000000ff28287287 */ /* 0x000fe20008000000 */
[----:B------:R3:W-:Y:S01]  /*70d0*/  @P6 SYNCS.ARRIVE.TRANS64.RED.A1T0 RZ, [R0+URZ], RZ ;  /* 0x000000ff00ff69a7 */ /* 0x0007e200081004ff */
[----:B------:R-:W-:Y:S01]  /*70e0*/  BSSY B1, `(.L_x_105) ;  /* 0x0000024000017945 */ /* 0x000fe20003800000 */
[----:B------:R-:W4:Y:S02]  /*70f0*/  @P6 SYNCS.PHASECHK.TRANS64.TRYWAIT P0, [R3+URZ+0x50], R20 ;  /* 0x00005014030065a7 */ /* 0x000f2400080011ff */
[----:B----4-:R-:W-:Y:S01]  /*7100*/  @P6 SEL R85, RZ, 0x1, !P0 ;  /* 0x00000001ff556807 */ /* 0x010fe20004000000 */
[----:B---3--:R-:W-:Y:S06]  /*7110*/  @!P6 BRA `(.L_x_106) ;  /* 0x000000000080e947 */ /* 0x008fec0003800000 */
[----:B------:R-:W-:Y:S01]  /*7120*/  ISETP.NE.AND P0, PT, R85, RZ, PT ;  /* 0x000000ff5500720c */ /* 0x000fe20003f05270 */
[----:B------:R-:W-:Y:S01]  /*7130*/  BSSY B0, `(.L_x_107) ;  /* 0x0000009000007945 */ /* 0x000fe20003800000 */
[----:B------:R-:W-:Y:S11]  /*7140*/  ISETP.NE.AND P1, PT, R86, RZ, PT ;  /* 0x000000ff5600720c */ /* 0x000ff60003f25270 */
[----:B------:R-:W-:Y:S02]  /*7150*/  @!UPT UIADD3 URZ, UPT, UPT, URZ, URZ, URZ ;  /* 0x000000fffffff290 */ /* 0x000fe4000fffe0ff */
[C---:B-1----:R-:W-:Y:S02]  /*7160*/  @P1 IMAD R4, R84.reuse, 0x2000, R75 ;  /* 0x0000200054041824 */ /* 0x042fe400078e024b */
[----:B------:R-:W-:Y:S01]  /*7170*/  @P1 IMAD R0, R84, 0x2000, R82 ;  /* 0x0000200054001824 */ /* 0x000fe200078e0252 */
[----:B------:R-:W-:Y:S06]  /*7180*/  @P0 BRA `(.L_x_108) ;  /* 0x00000000000c0947 */ /* 0x000fec0003800000 */
[----:B------:R-:W-:Y:S04]  /*7190*/  SHF.L.U32 R6, R72, 0x1f, RZ ;  /* 0x0000001f48067819 */ /* 0x000fe800000006ff */
[----:B------:R-:W1:Y:S02]  /*71a0*/  SYNCS.PHASECHK.TRANS64.TRYWAIT P0, [R3+URZ+0x50], R6 ;  /* 0x00005006030075a7 */ /* 0x000e6400080011ff */
[----:B-1----:R-:W-:Y:S05]  /*71b0*/  @!P0 BRA `(.L_x_109) ;  /* 0x0000002000048947 */ /* 0x002fea0003800000 */
.L_x_108:
[----:B------:R-:W-:Y:S05]  /*71c0*/  BSYNC B0 ;  /* 0x0000000000007941 */ /* 0x000fea0003800000 */
.L_x_107:
[----:B------:R-:W-:Y:S11]  /*71d0*/  ISETP.NE.AND P0, PT, R86, RZ, PT ;  /* 0x000000ff5600720c */ /* 0x000ff60003f05270 */
[----:B------:R-:W-:Y:S02]  /*71e0*/  @!UPT UIADD3 URZ, UPT, UPT, URZ, URZ, URZ ;  /* 0x000000fffffff290 */ /* 0x000fe4000fffe0ff */
[----:B------:R3:W4:Y:S01]  /*71f0*/  @P0 LDS R34, [R4] ;  /* 0x0000000004220984 */ /* 0x0007220000000800 */
[C---:B-1----:R-:W-:Y:S01]  /*7200*/  @P0 IMAD R3, R84.reuse, 0x2000, R73 ;  /* 0x0000200054030824 */ /* 0x042fe200078e0249 */
[C---:B------:R-:W-:Y:S01]  /*7210*/  @P0 LEA R5, R84.reuse, R78, 0xd ;  /* 0x0000004e54050211 */ /* 0x040fe200078e68ff */
[----:B------:R-:W-:Y:S01]  /*7220*/  VIADD R84, R84, 0x1 ;  /* 0x0000000154547836 */ /* 0x000fe20000000000 */
        /* <DEDUP_REMOVED lines=14> */
[----:B----4-:R3:W1:Y:S02]  /*7310*/  @P0 LDS R50, [R5+0x600] ;  /* 0x0006000005320984 */ /* 0x0106640000000800 */
.L_x_106:
[----:B------:R-:W-:Y:S05]  /*7320*/  BSYNC B1 ;  /* 0x0000000000017941 */ /* 0x000fea0003800000 */
.L_x_105:
[----:B---3--:R-:W-:Y:S05]  /*7330*/  VIADD R0, R33, 0x20 ;  /* 0x0000002021007836 */ /* 0x008fea0000000000 */
[----:B------:R-:W-:Y:S04]  /*7340*/  SHF.R.U32.HI R0, RZ, 0x15, R0 ;  /* 0x00000015ff007819 */ /* 0x000fe80000011600 */
[----:B------:R-:W-:Y:S11]  /*7350*/  LOP3.LUT P0, RZ, R0, 0x3, R67, 0x48, !PT ;  /* 0x0000000300ff7812 */ /* 0x000ff60007804843 */
[----:B------:R-:W-:Y:S02]  /*7360*/  @!UPT UIADD3 URZ, UPT, UPT, URZ, URZ, URZ ;  /* 0x000000fffffff290 */ /* 0x000fe4000fffe0ff */
[----:B------:R-:W-:Y:S05]  /*7370*/  @!P0 BRA `(.L_x_110) ;  /* 0x0000000000408947 */ /* 0x000fea0003800000 */
[----:B------:R-:W3:Y:S01]  /*7380*/  LDCU.64 UR8, c[0x4][0x70] ;  /* 0x01000e00ff0877ac */ /* 0x000ee20008000a00 */
[----:B-1----:R-:W-:Y:S01]  /*7390*/  MOV R15, 0x0 ;  /* 0x00000000000f7802 */ /* 0x002fe20000000f00 */
[----:B------:R-:W-:Y:S02]  /*73a0*/  HFMA2 R12, -RZ, RZ, 0, 5.9604644775390625e-08 ;  /* 0x00000001ff0c7431 */ /* 0x000fe400000001ff */
[----:B------:R-:W-:Y:S02]  /*73b0*/  IMAD.MOV.U32 R8, RZ, RZ, 0x192 ;  /* 0x00000192ff087424 */ /* 0x000fe400078e00ff */
[----:B------:R-:W-:Y:S01]  /*73c0*/  IMAD.MOV.U32 R13, RZ, RZ, RZ ;  /* 0x000000ffff0d7224 */ /* 0x000fe200078e00ff */
[----:B------:R-:W1:Y:S01]  /*73d0*/  LDCU.64 UR6, c[0x4][0x78] ;  /* 0x01000f00ff0677ac */ /* 0x000e620008000a00 */
[----:B------:R-:W4:Y:S01]  /*73e0*/  LDC.64 R14, c[0x4][R15] ;  /* 0x010000000f0e7b82 */ /* 0x000f220000000a00 */
[----:B------:R-:W5:Y:S01]  /*73f0*/  LDCU.64 UR4, c[0x4][0x10] ;  /* 0x01000200ff0477ac */ /* 0x000f620008000a00 */
[----:B---3--:R-:W-:Y:S01]  /*7400*/  MOV R5, UR9 ;  /* 0x0000000900057c02 */ /* 0x008fe20008000f00 */
[----:B------:R-:W-:Y:S01]  /*7410*/  IMAD.U32 R4, RZ, RZ, UR8 ;  /* 0x00000008ff047e24 */ /* 0x000fe2000f8e00ff */
[----:B-1----:R-:W-:Y:S01]  /*7420*/  MOV R7, UR7 ;  /* 0x0000000700077c02 */ /* 0x002fe20008000f00 */
[----:B------:R-:W-:Y:S01]  /*7430*/  IMAD.U32 R6, RZ, RZ, UR6 ;  /* 0x00000006ff067e24 */ /* 0x000fe2000f8e00ff */
[----:B-----5:R-:W-:Y:S01]  /*7440*/  MOV R11, UR5 ;  /* 0x00000005000b7c02 */ /* 0x020fe20008000f00 */
[----:B------:R-:W-:Y:S02]  /*7450*/  IMAD.U32 R10, RZ, RZ, UR4 ;  /* 0x00000004ff0a7e24 */ /* 0x000fe4000f8e00ff */
[----:B------:R-:W-:Y:S07]  /*7460*/  LEPC R20, `(.L_x_110) ;  /* 0x000000001014794e */ /* 0x000fee0000000000 */
[----:B--2-4-:R-:W-:Y:S05]  /*7470*/  CALL.ABS.NOINC R14 ;  /* 0x000000000e007343 */ /* 0x014fea0003c00000 */
.L_x_110:
[----:B------:R-:W-:Y:S05]  /*7480*/  WARPSYNC.ALL ;  /* 0x0000000000007948 */ /* 0x000fea0003800000 */
[----:B------:R-:W-:Y:S01]  /*7490*/  R2UR UR4, R33 ;  /* 0x00000000210472ca */ /* 0x000fe200000e0000 */
[----:B------:R-:W-:Y:S01]  /*74a0*/  BSSY.RECONVERGENT B0, `(.L_x_111) ;  /* 0x000005b000007945 */ /* 0x000fe20003800200 */
[----:B------:R-:W-:Y:S02]  /*74b0*/  ISETP.NE.AND P6, PT, R81, RZ, PT ;  /* 0x000000ff5100720c */ /* 0x000fe40003fc5270 */
[----:B------:R-:W-:Y:S02]  /*74c0*/  ISETP.NE.AND P0, PT, R76, RZ, PT ;  /* 0x000000ff4c00720c */ /* 0x000fe40003f05270 */
[----:B------:R-:W-:Y:S02]  /*74d0*/  MOV R3, UR40 ;  /* 0x0000002800037c02 */ /* 0x000fe40008000f00 */
[----:B------:R-:W-:Y:S02]  /*74e0*/  MOV R0, UR37 ;  /* 0x0000002500007c02 */ /* 0x000fe40008000f00 */
[----:B------:R-:W-:Y:S03]  /*74f0*/  LEA R20, R84, UR46, 0x3 ;  /* 0x0000002e54147c11 */ /* 0x000fe6000f8e18ff */
[----:B-1----:R-:W1:Y:S02]  /*7500*/  LDTM.x16 R4, tmem[UR4+0x20] ;  /* 0x00002004000479ee */ /* 0x002e640008240000 */
[----:B------:R-:W-:Y:S04]  /*7510*/  @P6 LEA R3, R3, UR46, 0x3 ;  /* 0x0000002e03036c11 */ /* 0x000fe8000f8e18ff */
[----:B------:R-:W-:Y:S04]  /*7520*/  @P6 IADD3 R3, PT, PT, R3, 0x70, RZ ;  /* 0x0000007003036810 */ /* 0x000fe80007ffe0ff */
[----:B------:R-:W-:Y:S02]  /*7530*/  @P6 PRMT R0, R0, 0x654, R3 ;  /* 0x0000065400006816 */ /* 0x000fe40000000003 */
[----:B------:R-:W-:Y:S01]  /*7540*/  @P6 SHF.L.U32 R3, R72, 0x1f, RZ ;  /* 0x0000001f48036819 */ /* 0x000fe200000006ff */
        /* <DEDUP_REMOVED lines=80> */
.L_x_112:
[----:B------:R-:W-:Y:S05]  /*7a50*/  BSYNC.RECONVERGENT B0 ;  /* 0x0000000000007941 */ /* 0x000fea0003800200 */
.L_x_111:
        /* <DEDUP_REMOVED lines=19> */
.L_x_116:
[----:B------:R-:W-:Y:S05]  /*7b90*/  BSYNC B0 ;  /* 0x0000000000007941 */ /* 0x000fea0003800000 */
.L_x_115:
[----:B------:R-:W-:Y:S11]  /*7ba0*/  ISETP.NE.AND P0, PT, R86, RZ, PT ;  /* 0x000000ff5600720c */ /* 0x000ff60003f05270 */
[----:B------:R-:W-:Y:S02]  /*7bb0*/  @!UPT UIADD3 URZ, UPT, UPT, URZ, URZ, URZ ;  /* 0x000000fffffff290 */ /* 0x000fe4000fffe0ff */
[----:B------:R3:W4:Y:S01]  /*7bc0*/  @P0 LDS R34, [R4] ;  /* 0x0000000004220984 */ /* 0x0007220000000800 */
[C---:B-1----:R-:W-:Y:S01]  /*7bd0*/  @P0 IMAD R3, R84.reuse, 0x2000, R73 ;  /* 0x0000200054030824 */ /* 0x042fe200078e0249 */
[----:B------:R-:W-:Y:S02]  /*7be0*/  @P0 LEA R84, R84, R78, 0xd ;  /* 0x0000004e54540211 */ /* 0x000fe400078e68ff */
        /* <DEDUP_REMOVED lines=15> */
.L_x_114:
[----:B------:R-:W-:Y:S05]  /*7ce0*/  BSYNC B1 ;  /* 0x0000000000017941 */ /* 0x000fea0003800000 */
.L_x_113:
        /* <DEDUP_REMOVED lines=21> */
.L_x_118:
[----:B------:R-:W-:Y:S01]  /*7e40*/  ISETP.NE.AND P0, PT, R76, RZ, PT ;  /* 0x000000ff4c00720c */ /* 0x000fe20003f05270 */
[----:B------:R-:W-:Y:S05]  /*7e50*/  WARPSYNC.ALL ;  /* 0x0000000000007948 */ /* 0x000fea0003800000 */
[----:B------:R-:W-:Y:S01]  /*7e60*/  R2UR UR4, R33 ;  /* 0x00000000210472ca */ /* 0x000fe200000e0000 */
[----:B------:R-:W-:Y:S01]  /*7e70*/  BSSY.RECONVERGENT B0, `(.L_x_119) ;  /* 0x0000057000007945 */ /* 0x000fe20003800200 */
[----:B------:R-:W-:Y:S11]  /*7e80*/  R2UR UR5, R83 ;  /* 0x00000000530572ca */ /* 0x000ff600000e0000 */
[----:B-1----:R-:W1:Y:S01]  /*7e90*/  LDTM.x16 R4, tmem[UR4+0x30] ;  /* 0x00003004000479ee */ /* 0x002e620008240000 */
[----:B------:R-:W-:Y:S01]  /*7ea0*/  NOP ;  /* 0x0000000000007918 */ /* 0x000fe20000000000 */
[----:B------:R-:W-:Y:S04]  /*7eb0*/  UIADD3 UR5, UPT, UPT, UR5, 0xd0, URZ ;  /* 0x000000d005057890 */ /* 0x000fe8000fffe0ff */
[----:B------:R-:W-:Y:S09]  /*7ec0*/  UPRMT UR5, UR37, 0x654, UR5 ;  /* 0x0000065425057896 */ /* 0x000ff20008000005 */
[----:B-1----:R-:W-:Y:S01]  /*7ed0*/  SYNCS.ARRIVE.TRANS64.RED.A1T0 RZ, [UR5], RZ ;  /* 0x000000ffffff79a7 */ /* 0x002fe20008100405 */
[C---:B------:R-:W-:Y:S01]  /*7ee0*/  FMUL R4, R32.reuse, R4 ;  /* 0x0000000420047220 */ /* 0x040fe20000400000 */
        /* <DEDUP_REMOVED lines=79> */
.L_x_120:
[----:B------:R-:W-:Y:S05]  /*83e0*/  BSYNC.RECONVERGENT B0 ;  /* 0x0000000000007941 */ /* 0x000fea0003800200 */
.L_x_119:
[----:B------:R-:W-:Y:S01]  /*83f0*/  BAR.SYNC.DEFER_BLOCKING 0x1, 0x80 ;  /* 0x0042000000007b1d */ /* 0x000fe20000010000 */
[----:B------:R-:W-:Y:S01]  /*8400*/  UISETP.NE.AND UP0, UPT, UR47, -0x4, UPT ;  /* 0xfffffffc2f00788c */ /* 0x000fe2000bf05270 */
[----:B------:R-:W-:Y:S08]  /*8410*/  IADD3 R0, PT, PT, R30, 0x1, RZ ;  /* 0x000000011e007810 */ /* 0x000ff00007ffe0ff */
[----:B------:R-:W-:Y:S05]  /*8420*/  BRA.U !UP0, `(.L_x_121) ;  /* 0x0000000108287547 */ /* 0x000fea000b800000 */
[----:B------:R-:W-:Y:S01]  /*8430*/  ISETP.NE.AND P0, PT, R81, RZ, PT ;  /* 0x000000ff5100720c */ /* 0x000fe20003f05270 */
[----:B-1----:R-:W-:Y:S01]  /*8440*/  IMAD.U32 R4, RZ, RZ, UR48 ;  /* 0x00000030ff047e24 */ /* 0x002fe2000f8e00ff */
[----:B------:R-:W-:Y:S01]  /*8450*/  UIADD3 UR48, UPT, UPT, UR48, 0x1, URZ ;  /* 0x0000000130307890 */ /* 0x000fe2000fffe0ff */
[----:B------:R-:W-:Y:S03]  /*8460*/  IMAD.U32 R3, RZ, RZ, UR37 ;  /* 0x00000025ff037e24 */ /* 0x000fe6000f8e00ff */
[----:B------:R-:W-:Y:S04]  /*8470*/  UISETP.NE.AND UP0, UPT, UR48, 0x4, UPT ;  /* 0x000000043000788c */ /* 0x000fe8000bf05270 */
[----:B------:R-:W-:Y:S03]  /*8480*/  USEL UR48, UR48, URZ, UP0 ;  /* 0x000000ff30307287 */ /* 0x000fe60008000000 */
[----:B------:R-:W-:Y:S05]  /*8490*/  @P0 LEA R4, R4, UR46, 0x3 ;  /* 0x0000002e04040c11 */ /* 0x000fea000f8e18ff */
[----:B------:R-:W-:Y:S05]  /*84a0*/  @P0 VIADD R4, R4, 0x70 ;  /* 0x0000007004040836 */ /* 0x000fea0000000000 */
[----:B------:R-:W-:Y:S04]  /*84b0*/  @P0 PRMT R3, R3, 0x654, R4 ;  /* 0x0000065403030816 */ /* 0x000fe80000000004 */
[----:B------:R3:W-:Y:S03]  /*84c0*/  @P0 SYNCS.ARRIVE.TRANS64.RED.A1T0 RZ, [R3+URZ], RZ ;  /* 0x000000ff03ff09a7 */ /* 0x0007e600081004ff */
.L_x_121:
[----:B------:R-:W-:Y:S01]  /*84d0*/  ISETP.NE.AND P2, PT, R77, RZ, PT ;  /* 0x000000ff4d00720c */ /* 0x000fe20003f45270 */
[----:B---3--:R-:W-:Y:S01]  /*84e0*/  IMAD.IADD R3, R29, 0x1, R62 ;  /* 0x000000011d037824 */ /* 0x008fe200078e023e */
[----:B------:R-:W-:Y:S01]  /*84f0*/  ISETP.NE.AND P0, PT, R80, 0x2, PT ;  /* 0x000000025000780c */ /* 0x000fe20003f05270 */
[----:B------:R-:W-:Y:S01]  /*8500*/  UIADD3 UR47, UPT, UPT, UR47, 0x4, URZ ;  /* 0x000000042f2f7890 */ /* 0x000fe2000fffe0ff */
[----:B------:R-:W-:Y:S01]  /*8510*/  ISETP.NE.AND P1, PT, R0, 0x2, PT ;  /* 0x000000020000780c */ /* 0x000fe20003f25270 */
[----:B------:R-:W-:Y:S01]  /*8520*/  IMAD.IADD R20, R27, 0x1, R51 ;  /* 0x000000011b147824 */ /* 0x000fe200078e0233 */
[----:B------:R-:W-:Y:S02]  /*8530*/  R2UR UR11, R3 ;  /* 0x00000000030b72ca */ /* 0x000fe400000e0000 */
[----:B------:R-:W-:Y:S02]  /*8540*/  SEL R3, RZ, 0x1, P0 ;  /* 0x00000001ff037807 */ /* 0x000fe40000000000 */
[----:B-1----:R-:W-:Y:S02]  /*8550*/  SEL R4, RZ, 0x1, P1 ;  /* 0x00000001ff047807 */ /* 0x002fe40000800000 */
[----:B------:R-:W-:Y:S02]  /*8560*/  LOP3.LUT R70, R70, R3, RZ, 0x3c, !PT ;  /* 0x0000000346467212 */ /* 0x000fe400078e3cff */
[----:B------:R-:W-:Y:S02]  /*8570*/  @P2 R2UR UR36, R69 ;  /* 0x00000000452422ca */ /* 0x000fe400000e0000 */
[----:B------:R-:W-:Y:S02]  /*8580*/  LOP3.LUT R71, R71, R4, RZ, 0x3c, !PT ;  /* 0x0000000447477212 */ /* 0x000fe400078e3cff */
[----:B------:R-:W-:Y:S02]  /*8590*/  SEL R80, R80, RZ, P0 ;  /* 0x000000ff50507207 */ /* 0x000fe40000000000 */
[----:B------:R-:W-:Y:S01]  /*85a0*/  SEL R30, R0, RZ, P1 ;  /* 0x000000ff001e7207 */ /* 0x000fe20000800000 */
[----:B------:R-:W-:Y:S08]  /*85b0*/  @P2 BRA `(.L_x_122) ;  /* 0xffffffc800e02947 */ /* 0x000ff0000383ffff */
[----:B------:R-:W1:Y:S01]  /*85c0*/  LDCU.64 UR6, c[0x0][0xa88] ;  /* 0x00015100ff0677ac */ /* 0x000e620008000a00 */
[----:B------:R-:W3:Y:S01]  /*85d0*/  LDCU.64 UR4, c[0x0][0xa90] ;  /* 0x00015200ff0477ac */ /* 0x000ee20008000a00 */
[----:B-1----:R-:W-:Y:S02]  /*85e0*/  ISETP.NE.U32.AND P2, PT, RZ, UR6, PT ;  /* 0x00000006ff007c0c */ /* 0x002fe4000bf45070 */
[----:B---3--:R-:W-:Y:S02]  /*85f0*/  ISETP.NE.U32.AND P1, PT, RZ, UR4, PT ;  /* 0x00000004ff007c0c */ /* 0x008fe4000bf25070 */
[----:B------:R-:W-:Y:S02]  /*8600*/  ISETP.NE.AND.EX P2, PT, RZ, UR7, PT, P2 ;  /* 0x00000007ff007c0c */ /* 0x000fe4000bf45320 */
[----:B------:R-:W-:-:S13]  /*8610*/  ISETP.NE.AND.EX P0, PT, RZ, UR5, PT, P1 ;  /* 0x00000005ff007c0c */ /* 0x000fda000bf05310 */
[----:B------:R-:W-:Y:S05]  /*8620*/  @P2 BRA P0, `(.L_x_123) ;  /* 0x00000000003c2947 */ /* 0x000fea0000000000 */
[----:B------:R-:W-:-:S13]  /*8630*/  ISETP.NE.AND.EX P1, PT, RZ, UR5, PT, P1 ;  /* 0x00000005ff007c0c */ /* 0x000fda000bf25310 */
[----:B------:R-:W-:Y:S05]  /*8640*/  @P1 BRA `(.L_x_124) ;  /* 0x00000000000c1947 */ /* 0x000fea0003800000 */
[----:B------:R-:W-:-:S13]  /*8650*/  FSETP.NEU.AND P0, PT, R35, RZ, PT ;  /* 0x000000ff2300720b */ /* 0x000fda0003f0d000 */
[----:B------:R-:W-:Y:S05]  /*8660*/  @!P0 EXIT ;  /* 0x000000000000894d */ /* 0x000fea0003800000 */
[----:B------:R-:W-:Y:S05]  /*8670*/  BRA `(.L_x_123) ;  /* 0x0000000000287947 */ /* 0x000fea0003800000 */
.L_x_124:
[----:B------:R-:W-:Y:S01]  /*8680*/  ISETP.NE.AND P0, PT, R79, RZ, PT ;  /* 0x000000ff4f00720c */ /* 0x000fe20003f05270 */
[----:B------:R-:W-:-:S12]  /*8690*/  BSSY.RECONVERGENT B0, `(.L_x_123) ;  /* 0x0000008000007945 */ /* 0x000fd80003800200 */
[----:B------:R-:W-:Y:S05]  /*86a0*/  @P0 BRA `(.L_x_125) ;  /* 0x0000000000100947 */ /* 0x000fea0003800000 */
[----:B------:R-:W-:-:S04]  /*86b0*/  ISETP.NE.U32.AND P0, PT, RZ, UR6, PT ;  /* 0x00000006ff007c0c */ /* 0x000fc8000bf05070 */
[----:B------:R-:W-:-:S13]  /*86c0*/  ISETP.NE.AND.EX P0, PT, RZ, UR7, PT, P0 ;  /* 0x00000007ff007c0c */ /* 0x000fda000bf05300 */
[----:B------:R-:W-:Y:S05]  /*86d0*/  @!P0 EXIT ;  /* 0x000000000000894d */ /* 0x000fea0003800000 */
[----:B------:R-:W-:Y:S05]  /*86e0*/  BRA `(.L_x_126) ;  /* 0x0000000000087947 */ /* 0x000fea0003800000 */
.L_x_125:
[----:B------:R-:W-:-:S13]  /*86f0*/  FSETP.NEU.AND P0, PT, R35, RZ, PT ;  /* 0x000000ff2300720b */ /* 0x000fda0003f0d000 */
[----:B------:R-:W-:Y:S05]  /*8700*/  @!P0 EXIT ;  /* 0x000000000000894d */ /* 0x000fea0003800000 */
.L_x_126:
[----:B------:R-:W-:Y:S05]  /*8710*/  BSYNC.RECONVERGENT B0 ;  /* 0x0000000000007941 */ /* 0x000fea0003800200 */
.L_x_123:
[----:B------:R-:W-:Y:S01]  /*8720*/  ULEA UR4, UR48, UR46, 0x3 ;  /* 0x0000002e30047291 */ /* 0x000fe2000f8e18ff */
[----:B------:R-:W-:-:S04]  /*8730*/  DEPBAR.LE SB0, 0x0 ;  /* 0x000080000000791a */ /* 0x000fc80000000000 */
[----:B------:R-:W-:-:S04]  /*8740*/  UIADD3 UR4, UPT, UPT, UR4, 0x70, URZ ;  /* 0x0000007004047890 */ /* 0x000fc8000fffe0ff */
[----:B------:R-:W-:-:S09]  /*8750*/  UPRMT UR4, UR37, 0x654, UR4 ;  /* 0x0000065425047896 */ /* 0x000fd20008000004 */
[----:B------:R-:W-:Y:S01]  /*8760*/  SYNCS.ARRIVE.TRANS64.RED.A1T0 RZ, [UR4], RZ ;  /* 0x000000ffffff79a7 */ /* 0x000fe20008100404 */
[----:B------:R-:W-:Y:S05]  /*8770*/  EXIT ;  /* 0x000000000000794d */ /* 0x000fea0003800000 */
.L_x_24:
[----:B--2---:R2:W1:Y:S02]  /*8780*/  SYNCS.PHASECHK.TRANS64.TRYWAIT P0, [R4+URZ+0xf0], R5 ;  /* 0x0000f005040075a7 */ /* 0x00446400080011ff */
[----:B-1----:R-:W-:Y:S05]  /*8790*/  @!P0 NANOSLEEP.SYNCS 0x989680 ;  /* 0x009896800000895d */ /* 0x002fea0003900000 */
[----:B------:R-:W1:Y:S02]  /*87a0*/  @!P0 SYNCS.PHASECHK.TRANS64 P0, [R4+URZ+0xf0], R5 ;  /* 0x0000f005040085a7 */ /* 0x000e6400080010ff */
[----:B-1----:R-:W-:Y:S05]  /*87b0*/  @!P0 BRA `(.L_x_24) ;  /* 0xfffffffc00f08947 */ /* 0x002fea000383ffff */
[----:B------:R-:W-:Y:S05]  /*87c0*/  BRA `(.L_x_127) ;  /* 0xffffff8c00fc7947 */ /* 0x000fea000383ffff */
.L_x_27:
[----:B------:R-:W-:-:S07]  /*87d0*/  MOV R4, UR33 ;  /* 0x0000002100047c02 */ /* 0x000fce0008000f00 */
.L_x_128:
[----:B-1----:R1:W2:Y:S02]  /*87e0*/  SYNCS.PHASECHK.TRANS64.TRYWAIT P0, [R4+URZ+0x28], R7 ;  /* 0x00002807040075a7 */ /* 0x0022a400080011ff */
[----:B--2---:R-:W-:Y:S05]  /*87f0*/  @!P0 NANOSLEEP.SYNCS 0x989680 ;  /* 0x009896800000895d */ /* 0x004fea0003900000 */
[----:B------:R-:W2:Y:S02]  /*8800*/  @!P0 SYNCS.PHASECHK.TRANS64 P0, [R4+URZ+0x28], R7 ;  /* 0x00002807040085a7 */ /* 0x000ea400080010ff */
[----:B--2---:R-:W-:Y:S05]  /*8810*/  @!P0 BRA `(.L_x_128) ;  /* 0xfffffffc00f08947 */ /* 0x004fea000383ffff */
[----:B------:R-:W-:Y:S05]  /*8820*/  BRA `(.L_x_26) ;  /* 0xffffff9000587947 */ /* 0x000fea000383ffff */
.L_x_29:
[----:B-1----:R1:W2:Y:S02]  /*8830*/  SYNCS.PHASECHK.TRANS64.TRYWAIT P0, [R8+URZ+0xa0], R5 ;  /* 0x0000a005080075a7 */ /* 0x0022a400080011ff */
[----:B--2---:R-:W-:Y:S05]  /*8840*/  @!P0 NANOSLEEP.SYNCS 0x989680 ;  /* 0x009896800000895d */ /* 0x004fea0003900000 */
[----:B------:R-:W2:Y:S02]  /*8850*/  @!P0 SYNCS.PHASECHK.TRANS64 P0, [R8+URZ+0xa0], R5 ;  /* 0x0000a005080085a7 */ /* 0x000ea400080010ff */
[----:B--2---:R-:W-:Y:S05]  /*8860*/  @!P0 BRA `(.L_x_29) ;  /* 0xfffffffc00f08947 */ /* 0x004fea000383ffff */
[----:B------:R-:W-:Y:S05]  /*8870*/  BRA `(.L_x_129) ;  /* 0xffffff9000f87947 */ /* 0x000fea000383ffff */
.L_x_33:
[----:B------:R-:W-:-:S07]  /*8880*/  MOV R0, UR4 ;  /* 0x0000000400007c02 */ /* 0x000fce0008000f00 */
.L_x_130:
[----:B-1----:R1:W2:Y:S02]  /*8890*/  SYNCS.PHASECHK.TRANS64.TRYWAIT P0, [R0+URZ], R3 ;  /* 0x00000003000075a7 */ /* 0x0022a400080011ff */
[----:B--2---:R-:W-:Y:S05]  /*88a0*/  @!P0 NANOSLEEP.SYNCS 0x989680 ;  /* 0x009896800000895d */ /* 0x004fea0003900000 */
[----:B------:R-:W2:Y:S02]  /*88b0*/  @!P0 SYNCS.PHASECHK.TRANS64 P0, [R0+URZ], R3 ;  /* 0x00000003000085a7 */ /* 0x000ea400080010ff */
[----:B--2---:R-:W-:Y:S05]  /*88c0*/  @!P0 BRA `(.L_x_130) ;  /* 0xfffffffc00f08947 */ /* 0x004fea000383ffff */
[----:B------:R-:W-:Y:S05]  /*88d0*/  BRA `(.L_x_131) ;  /* 0xffffff98006c7947 */ /* 0x000fea000383ffff */
.L_x_34:
[----:B------:R-:W-:-:S07]  /*88e0*/  MOV R0, UR4 ;  /* 0x0000000400007c02 */ /* 0x000fce0008000f00 */
.L_x_132:
[----:B-1----:R1:W2:Y:S02]  /*88f0*/  SYNCS.PHASECHK.TRANS64.TRYWAIT P0, [R0+URZ], R3 ;  /* 0x00000003000075a7 */ /* 0x0022a400080011ff */
[----:B--2---:R-:W-:Y:S05]  /*8900*/  @!P0 NANOSLEEP.SYNCS 0x989680 ;  /* 0x009896800000895d */ /* 0x004fea0003900000 */
[----:B------:R-:W2:Y:S02]  /*8910*/  @!P0 SYNCS.PHASECHK.TRANS64 P0, [R0+URZ], R3 ;  /* 0x00000003000085a7 */ /* 0x000ea400080010ff */
[----:B--2---:R-:W-:Y:S05]  /*8920*/  @!P0 BRA `(.L_x_132) ;  /* 0xfffffffc00f08947 */ /* 0x004fea000383ffff */
[----:B------:R-:W-:Y:S05]  /*8930*/  BRA `(.L_x_133) ;  /* 0xffffff9800787947 */ /* 0x000fea000383ffff */
.L_x_35:
[----:B------:R-:W-:-:S07]  /*8940*/  MOV R0, UR4 ;  /* 0x0000000400007c02 */ /* 0x000fce0008000f00 */
.L_x_134:
[----:B-1----:R1:W2:Y:S02]  /*8950*/  SYNCS.PHASECHK.TRANS64.TRYWAIT P0, [R0+URZ], R3 ;  /* 0x00000003000075a7 */ /* 0x0022a400080011ff */
[----:B--2---:R-:W-:Y:S05]  /*8960*/  @!P0 NANOSLEEP.SYNCS 0x989680 ;  /* 0x009896800000895d */ /* 0x004fea0003900000 */
[----:B------:R-:W2:Y:S02]  /*8970*/  @!P0 SYNCS.PHASECHK.TRANS64 P0, [R0+URZ], R3 ;  /* 0x00000003000085a7 */ /* 0x000ea400080010ff */
[----:B--2---:R-:W-:Y:S05]  /*8980*/  @!P0 BRA `(.L_x_134) ;  /* 0xfffffffc00f08947 */ /* 0x004fea000383ffff */
[----:B------:R-:W-:Y:S05]  /*8990*/  BRA `(.L_x_135) ;  /* 0xffffff9800847947 */ /* 0x000fea000383ffff */
.L_x_36:
[----:B------:R-:W-:-:S07]  /*89a0*/  MOV R0, UR4 ;  /* 0x0000000400007c02 */ /* 0x000fce0008000f00 */
.L_x_136:
[----:B-1----:R1:W2:Y:S02]  /*89b0*/  SYNCS.PHASECHK.TRANS64.TRYWAIT P0, [R0+URZ], R3 ;  /* 0x00000003000075a7 */ /* 0x0022a400080011ff */
[----:B--2---:R-:W-:Y:S05]  /*89c0*/  @!P0 NANOSLEEP.SYNCS 0x989680 ;  /* 0x009896800000895d */ /* 0x004fea0003900000 */
[----:B------:R-:W2:Y:S02]  /*89d0*/  @!P0 SYNCS.PHASECHK.TRANS64 P0, [R0+URZ], R3 ;  /* 0x00000003000085a7 */ /* 0x000ea400080010ff */
[----:B--2---:R-:W-:Y:S05]  /*89e0*/  @!P0 BRA `(.L_x_136) ;  /* 0xfffffffc00f08947 */ /* 0x004fea000383ffff */
[----:B------:R-:W-:Y:S05]  /*89f0*/  BRA `(.L_x_137) ;  /* 0xffffff9800907947 */ /* 0x000fea000383ffff */
.L_x_39:
[----:B-1----:R1:W2:Y:S02]  /*8a00*/  SYNCS.PHASECHK.TRANS64.TRYWAIT P0, [R0+URZ+0xe0], R5 ;  /* 0x0000e005000075a7 */ /* 0x0022a400080011ff */
[----:B--2---:R-:W-:Y:S05]  /*8a10*/  @!P0 NANOSLEEP.SYNCS 0x989680 ;  /* 0x009896800000895d */ /* 0x004fea0003900000 */
[----:B------:R-:W2:Y:S02]  /*8a20*/  @!P0 SYNCS.PHASECHK.TRANS64 P0, [R0+URZ+0xe0], R5 ;  /* 0x0000e005000085a7 */ /* 0x000ea400080010ff */
[----:B--2---:R-:W-:Y:S05]  /*8a30*/  @!P0 BRA `(.L_x_39) ;  /* 0xfffffffc00f08947 */ /* 0x004fea000383ffff */
[----:B------:R-:W-:Y:S05]  /*8a40*/  BRA `(.L_x_138) ;  /* 0xffffff9800ec7947 */ /* 0x000fea000383ffff */
.L_x_40:
[----:B------:R-:W-:-:S07]  /*8a50*/  MOV R0, UR5 ;  /* 0x0000000500007c02 */ /* 0x000fce0008000f00 */
.L_x_139:
[----:B-1----:R1:W2:Y:S02]  /*8a60*/  SYNCS.PHASECHK.TRANS64.TRYWAIT P0, [R0+URZ+0xb0], R7 ;  /* 0x0000b007000075a7 */ /* 0x0022a400080011ff */
[----:B--2---:R-:W-:Y:S05]  /*8a70*/  @!P0 NANOSLEEP.SYNCS 0x989680 ;  /* 0x009896800000895d */ /* 0x004fea0003900000 */
[----:B------:R-:W2:Y:S02]  /*8a80*/  @!P0 SYNCS.PHASECHK.TRANS64 P0, [R0+URZ+0xb0], R7 ;  /* 0x0000b007000085a7 */ /* 0x000ea400080010ff */
[----:B--2---:R-:W-:Y:S05]  /*8a90*/  @!P0 BRA `(.L_x_139) ;  /* 0xfffffffc00f08947 */ /* 0x004fea000383ffff */
[----:B------:R-:W-:Y:S05]  /*8aa0*/  BRA `(.L_x_140) ;  /* 0xffffff9800fc7947 */ /* 0x000fea000383ffff */
.L_x_41:
[----:B-1----:R1:W2:Y:S02]  /*8ab0*/  SYNCS.PHASECHK.TRANS64.TRYWAIT P1, [R0+URZ+0xa0], R5 ;  /* 0x0000a005000075a7 */ /* 0x0022a400080211ff */
[----:B--2---:R-:W-:Y:S05]  /*8ac0*/  @!P1 NANOSLEEP.SYNCS 0x989680 ;  /* 0x009896800000995d */ /* 0x004fea0003900000 */
[----:B------:R-:W2:Y:S02]  /*8ad0*/  @!P1 SYNCS.PHASECHK.TRANS64 P1, [R0+URZ+0xa0], R5 ;  /* 0x0000a005000095a7 */ /* 0x000ea400080210ff */
[----:B--2---:R-:W-:Y:S05]  /*8ae0*/  @!P1 BRA `(.L_x_41) ;  /* 0xfffffffc00f09947 */ /* 0x004fea000383ffff */
[----:B------:R-:W-:Y:S05]  /*8af0*/  BRA `(.L_x_141) ;  /* 0xffffff9c002c7947 */ /* 0x000fea000383ffff */
.L_x_44:
[----:B------:R-:W-:-:S07]  /*8b00*/  MOV R0, UR5 ;  /* 0x0000000500007c02 */ /* 0x000fce0008000f00 */
.L_x_142:
[----:B-1----:R1:W2:Y:S02]  /*8b10*/  SYNCS.PHASECHK.TRANS64.TRYWAIT P0, [R0+URZ+0xb0], R3 ;  /* 0x0000b003000075a7 */ /* 0x0022a400080011ff */
[----:B--2---:R-:W-:Y:S05]  /*8b20*/  @!P0 NANOSLEEP.SYNCS 0x989680 ;  /* 0x009896800000895d */ /* 0x004fea0003900000 */
[----:B------:R-:W2:Y:S02]  /*8b30*/  @!P0 SYNCS.PHASECHK.TRANS64 P0, [R0+URZ+0xb0], R3 ;  /* 0x0000b003000085a7 */ /* 0x000ea400080010ff */
[----:B--2---:R-:W-:Y:S05]  /*8b40*/  @!P0 BRA `(.L_x_142) ;  /* 0xfffffffc00f08947 */ /* 0x004fea000383ffff */
[----:B------:R-:W-:Y:S05]  /*8b50*/  BRA `(.L_x_43) ;  /* 0xffffff9c00807947 */ /* 0x000fea000383ffff */
.L_x_51:
[----:B-1----:R1:W2:Y:S02]  /*8b60*/  SYNCS.PHASECHK.TRANS64.TRYWAIT P1, [R0+URZ+0xa0], R5 ;  /* 0x0000a005000075a7 */ /* 0x0022a400080211ff */
[----:B--2---:R-:W-:Y:S05]  /*8b70*/  @!P1 NANOSLEEP.SYNCS 0x989680 ;  /* 0x009896800000995d */ /* 0x004fea0003900000 */
[----:B------:R-:W2:Y:S02]  /*8b80*/  @!P1 SYNCS.PHASECHK.TRANS64 P1, [R0+URZ+0xa0], R5 ;  /* 0x0000a005000095a7 */ /* 0x000ea400080210ff */
[----:B--2---:R-:W-:Y:S05]  /*8b90*/  @!P1 BRA `(.L_x_51) ;  /* 0xfffffffc00f09947 */ /* 0x004fea000383ffff */
[----:B------:R-:W-:Y:S05]  /*8ba0*/  BRA `(.L_x_143) ;  /* 0xffffffa400287947 */ /* 0x000fea000383ffff */
.L_x_52:
[----:B------:R-:W-:-:S07]  /*8bb0*/  MOV R3, UR6 ;  /* 0x0000000600037c02 */ /* 0x000fce0008000f00 */
.L_x_144:
[----:B-1----:R1:W2:Y:S02]  /*8bc0*/  SYNCS.PHASECHK.TRANS64.TRYWAIT P0, [R3+URZ+0xd0], R0 ;  /* 0x0000d000030075a7 */ /* 0x0022a400080011ff */
[----:B--2---:R-:W-:Y:S05]  /*8bd0*/  @!P0 NANOSLEEP.SYNCS 0x989680 ;  /* 0x009896800000895d */ /* 0x004fea0003900000 */
[----:B------:R-:W2:Y:S02]  /*8be0*/  @!P0 SYNCS.PHASECHK.TRANS64 P0, [R3+URZ+0xd0], R0 ;  /* 0x0000d000030085a7 */ /* 0x000ea400080010ff */
[----:B--2---:R-:W-:Y:S05]  /*8bf0*/  @!P0 BRA `(.L_x_144) ;  /* 0xfffffffc00f08947 */ /* 0x004fea000383ffff */
[----:B------:R-:W-:Y:S05]  /*8c00*/  BRA `(.L_x_145) ;  /* 0xffffffa400607947 */ /* 0x000fea000383ffff */
.L_x_55:
[----:B------:R-:W-:Y:S07]  /*8c10*/  MOV R0, UR5 ;  /* 0x0000000500007c02 */ /* 0x000fee0008000f00 */
.L_x_146:
[----:B-1----:R1:W2:Y:S02]  /*8c20*/  SYNCS.PHASECHK.TRANS64.TRYWAIT P0, [R0+URZ], R3 ;  /* 0x00000003000075a7 */ /* 0x0022a400080011ff */
[----:B--2---:R-:W-:Y:S05]  /*8c30*/  @!P0 NANOSLEEP.SYNCS 0x989680 ;  /* 0x009896800000895d */ /* 0x004fea0003900000 */
[----:B------:R-:W2:Y:S02]  /*8c40*/  @!P0 SYNCS.PHASECHK.TRANS64 P0, [R0+URZ], R3 ;  /* 0x00000003000085a7 */ /* 0x000ea400080010ff */
[----:B--2---:R-:W-:Y:S05]  /*8c50*/  @!P0 BRA `(.L_x_146) ;  /* 0xfffffffc00f08947 */ /* 0x004fea000383ffff */
[----:B------:R-:W-:Y:S05]  /*8c60*/  BRA `(.L_x_54) ;  /* 0xffffffa4007c7947 */ /* 0x000fea000383ffff */
.L_x_58:
[----:B------:R-:W-:-:S07]  /*8c70*/  MOV R0, UR6 ;  /* 0x0000000600007c02 */ /* 0x000fce0008000f00 */
.L_x_147:
[----:B-1----:R1:W2:Y:S02]  /*8c80*/  SYNCS.PHASECHK.TRANS64.TRYWAIT P0, [R0+URZ], R3 ;  /* 0x00000003000075a7 */ /* 0x0022a400080011ff */
[----:B--2---:R-:W-:Y:S05]  /*8c90*/  @!P0 NANOSLEEP.SYNCS 0x989680 ;  /* 0x009896800000895d */ /* 0x004fea0003900000 */
[----:B------:R-:W2:Y:S02]  /*8ca0*/  @!P0 SYNCS.PHASECHK.TRANS64 P0, [R0+URZ], R3 ;  /* 0x00000003000085a7 */ /* 0x000ea400080010ff */
[----:B--2---:R-:W-:Y:S05]  /*8cb0*/  @!P0 BRA `(.L_x_147) ;  /* 0xfffffffc00f08947 */ /* 0x004fea000383ffff */
[----:B------:R-:W-:Y:S05]  /*8cc0*/  BRA `(.L_x_148) ;  /* 0xffffffa800687947 */ /* 0x000fea000383ffff */
.L_x_59:
[----:B------:R-:W-:-:S07]  /*8cd0*/  MOV R0, UR7 ;  /* 0x0000000700007c02 */ /* 0x000fce0008000f00 */
.L_x_149:
[----:B-1----:R1:W2:Y:S02]  /*8ce0*/  SYNCS.PHASECHK.TRANS64.TRYWAIT P0, [R0+URZ], R3 ;  /* 0x00000003000075a7 */ /* 0x0022a400080011ff */
[----:B--2---:R-:W-:Y:S05]  /*8cf0*/  @!P0 NANOSLEEP.SYNCS 0x989680 ;  /* 0x009896800000895d */ /* 0x004fea0003900000 */
[----:B------:R-:W2:Y:S02]  /*8d00*/  @!P0 SYNCS.PHASECHK.TRANS64 P0, [R0+URZ], R3 ;  /* 0x00000003000085a7 */ /* 0x000ea400080010ff */
[----:B--2---:R-:W-:Y:S05]  /*8d10*/  @!P0 BRA `(.L_x_149) ;  /* 0xfffffffc00f08947 */ /* 0x004fea000383ffff */
[----:B------:R-:W-:Y:S05]  /*8d20*/  BRA `(.L_x_150) ;  /* 0xffffffa800747947 */ /* 0x000fea000383ffff */
.L_x_64:
[----:B--2---:R2:W4:Y:S02]  /*8d30*/  SYNCS.PHASECHK.TRANS64.TRYWAIT P0, [R0+URZ+0xa0], R3 ;  /* 0x0000a003000075a7 */ /* 0x00452400080011ff */
[----:B----4-:R-:W-:Y:S05]  /*8d40*/  @!P0 NANOSLEEP.SYNCS 0x989680 ;  /* 0x009896800000895d */ /* 0x010fea0003900000 */
[----:B------:R-:W4:Y:S02]  /*8d50*/  @!P0 SYNCS.PHASECHK.TRANS64 P0, [R0+URZ+0xa0], R3 ;  /* 0x0000a003000085a7 */ /* 0x000f2400080010ff */
[----:B----4-:R-:W-:Y:S05]  /*8d60*/  @!P0 BRA `(.L_x_64) ;  /* 0xfffffffc00f08947 */ /* 0x010fea000383ffff */
[----:B------:R-:W-:Y:S05]  /*8d70*/  BRA `(.L_x_151) ;  /* 0xffffffac00747947 */ /* 0x000fea000383ffff */
.L_x_67:
[----:B------:R-:W-:Y:S07]  /*8d80*/  MOV R0, UR4 ;  /* 0x0000000400007c02 */ /* 0x000fee0008000f00 */
.L_x_152:
[----:B--2---:R2:W3:Y:S02]  /*8d90*/  SYNCS.PHASECHK.TRANS64.TRYWAIT P0, [R0+URZ+0x98], R3 ;  /* 0x00009803000075a7 */ /* 0x0044e400080011ff */
[----:B---3--:R-:W-:Y:S05]  /*8da0*/  @!P0 NANOSLEEP.SYNCS 0x989680 ;  /* 0x009896800000895d */ /* 0x008fea0003900000 */
[----:B------:R-:W3:Y:S02]  /*8db0*/  @!P0 SYNCS.PHASECHK.TRANS64 P0, [R0+URZ+0x98], R3 ;  /* 0x00009803000085a7 */ /* 0x000ee400080010ff */
[----:B---3--:R-:W-:Y:S05]  /*8dc0*/  @!P0 BRA `(.L_x_152) ;  /* 0xfffffffc00f08947 */ /* 0x008fea000383ffff */
[----:B------:R-:W-:Y:S05]  /*8dd0*/  BRA `(.L_x_66) ;  /* 0xffffffb000547947 */ /* 0x000fea000383ffff */
.L_x_70:
[----:B------:R-:W-:Y:S07]  /*8de0*/  MOV R0, UR4 ;  /* 0x0000000400007c02 */ /* 0x000fee0008000f00 */
.L_x_153:
[----:B-1----:R1:W2:Y:S02]  /*8df0*/  SYNCS.PHASECHK.TRANS64.TRYWAIT P0, [R0+URZ+0x70], R11 ;  /* 0x0000700b000075a7 */ /* 0x0022a400080011ff */
[----:B--2---:R-:W-:Y:S05]  /*8e00*/  @!P0 NANOSLEEP.SYNCS 0x989680 ;  /* 0x009896800000895d */ /* 0x004fea0003900000 */
[----:B------:R-:W2:Y:S02]  /*8e10*/  @!P0 SYNCS.PHASECHK.TRANS64 P0, [R0+URZ+0x70], R11 ;  /* 0x0000700b000085a7 */ /* 0x000ea400080010ff */
[----:B--2---:R-:W-:Y:S05]  /*8e20*/  @!P0 BRA `(.L_x_153) ;  /* 0xfffffffc00f08947 */ /* 0x004fea000383ffff */
[----:B------:R-:W-:Y:S05]  /*8e30*/  BRA `(.L_x_154) ;  /* 0xffffffb000cc7947 */ /* 0x000fea000383ffff */
.L_x_71:
[----:B------:R-:W-:Y:S07]  /*8e40*/  MOV R0, UR4 ;  /* 0x0000000400007c02 */ /* 0x000fee0008000f00 */
.L_x_155:
[----:B-1----:R1:W2:Y:S02]  /*8e50*/  SYNCS.PHASECHK.TRANS64.TRYWAIT P0, [R0+URZ+0x78], R11 ;  /* 0x0000780b000075a7 */ /* 0x0022a400080011ff */
[----:B--2---:R-:W-:Y:S05]  /*8e60*/  @!P0 NANOSLEEP.SYNCS 0x989680 ;  /* 0x009896800000895d */ /* 0x004fea0003900000 */
[----:B------:R-:W2:Y:S02]  /*8e70*/  @!P0 SYNCS.PHASECHK.TRANS64 P0, [R0+URZ+0x78], R11 ;  /* 0x0000780b000085a7 */ /* 0x000ea400080010ff */
[----:B--2---:R-:W-:Y:S05]  /*8e80*/  @!P0 BRA `(.L_x_155) ;  /* 0xfffffffc00f08947 */ /* 0x004fea000383ffff */
[----:B------:R-:W-:Y:S05]  /*8e90*/  BRA `(.L_x_156) ;  /* 0xffffffb4005c7947 */ /* 0x000fea000383ffff */
.L_x_72:
[----:B------:R-:W-:Y:S07]  /*8ea0*/  MOV R0, UR4 ;  /* 0x0000000400007c02 */ /* 0x000fee0008000f00 */
.L_x_157:
[----:B-1----:R1:W2:Y:S02]  /*8eb0*/  SYNCS.PHASECHK.TRANS64.TRYWAIT P0, [R0+URZ+0x80], R11 ;  /* 0x0000800b000075a7 */ /* 0x0022a400080011ff */
[----:B--2---:R-:W-:Y:S05]  /*8ec0*/  @!P0 NANOSLEEP.SYNCS 0x989680 ;  /* 0x009896800000895d */ /* 0x004fea0003900000 */
[----:B------:R-:W2:Y:S02]  /*8ed0*/  @!P0 SYNCS.PHASECHK.TRANS64 P0, [R0+URZ+0x80], R11 ;  /* 0x0000800b000085a7 */ /* 0x000ea400080010ff */
[----:B--2---:R-:W-:Y:S05]  /*8ee0*/  @!P0 BRA `(.L_x_157) ;  /* 0xfffffffc00f08947 */ /* 0x004fea000383ffff */
[----:B------:R-:W-:Y:S05]  /*8ef0*/  BRA `(.L_x_158) ;  /* 0xffffffb400f47947 */ /* 0x000fea000383ffff */
.L_x_73:
[----:B------:R-:W-:Y:S07]  /*8f00*/  MOV R0, UR4 ;  /* 0x0000000400007c02 */ /* 0x000fee0008000f00 */
.L_x_159:
[----:B-1----:R1:W2:Y:S02]  /*8f10*/  SYNCS.PHASECHK.TRANS64.TRYWAIT P0, [R0+URZ+0x88], R11 ;  /* 0x0000880b000075a7 */ /* 0x0022a400080011ff */
[----:B--2---:R-:W-:Y:S05]  /*8f20*/  @!P0 NANOSLEEP.SYNCS 0x989680 ;  /* 0x009896800000895d */ /* 0x004fea0003900000 */
[----:B------:R-:W2:Y:S02]  /*8f30*/  @!P0 SYNCS.PHASECHK.TRANS64 P0, [R0+URZ+0x88], R11 ;  /* 0x0000880b000085a7 */ /* 0x000ea400080010ff */
[----:B--2---:R-:W-:Y:S05]  /*8f40*/  @!P0 BRA `(.L_x_159) ;  /* 0xfffffffc00f08947 */ /* 0x004fea000383ffff */
[----:B------:R-:W-:Y:S05]  /*8f50*/  BRA `(.L_x_160) ;  /* 0xffffffb800cc7947 */ /* 0x000fea000383ffff */
.L_x_75:
[----:B------:R-:W-:-:S07]  /*8f60*/  MOV R0, UR4 ;  /* 0x0000000400007c02 */ /* 0x000fce0008000f00 */
.L_x_161:
[----:B-1----:R1:W2:Y:S02]  /*8f70*/  SYNCS.PHASECHK.TRANS64.TRYWAIT P0, [R0+URZ+0x70], R3 ;  /* 0x00007003000075a7 */ /* 0x0022a400080011ff */
[----:B--2---:R-:W-:Y:S05]  /*8f80*/  @!P0 NANOSLEEP.SYNCS 0x989680 ;  /* 0x009896800000895d */ /* 0x004fea0003900000 */
[----:B------:R-:W2:Y:S02]  /*8f90*/  @!P0 SYNCS.PHASECHK.TRANS64 P0, [R0+URZ+0x70], R3 ;  /* 0x00007003000085a7 */ /* 0x000ea400080010ff */
[----:B--2---:R-:W-:Y:S05]  /*8fa0*/  @!P0 BRA `(.L_x_161) ;  /* 0xfffffffc00f08947 */ /* 0x004fea000383ffff */
[----:B------:R-:W-:Y:S05]  /*8fb0*/  BRA `(.L_x_162) ;  /* 0xffffffbc00907947 */ /* 0x000fea000383ffff */
.L_x_76:
[----:B-1----:R-:W-:-:S07]  /*8fc0*/  MOV R0, UR4 ;  /* 0x0000000400007c02 */ /* 0x002fce0008000f00 */
.L_x_163:
[----:B-1----:R1:W2:Y:S02]  /*8fd0*/  SYNCS.PHASECHK.TRANS64.TRYWAIT P0, [R0+URZ+0x78], R3 ;  /* 0x00007803000075a7 */ /* 0x0022a400080011ff */
[----:B--2---:R-:W-:Y:S05]  /*8fe0*/  @!P0 NANOSLEEP.SYNCS 0x989680 ;  /* 0x009896800000895d */ /* 0x004fea0003900000 */
[----:B------:R-:W2:Y:S02]  /*8ff0*/  @!P0 SYNCS.PHASECHK.TRANS64 P0, [R0+URZ+0x78], R3 ;  /* 0x00007803000085a7 */ /* 0x000ea400080010ff */
[----:B--2---:R-:W-:Y:S05]  /*9000*/  @!P0 BRA `(.L_x_163) ;  /* 0xfffffffc00f08947 */ /* 0x004fea000383ffff */
[----:B------:R-:W-:Y:S05]  /*9010*/  BRA `(.L_x_164) ;  /* 0xffffffbc00807947 */ /* 0x000fea000383ffff */
.L_x_77:
[----:B-1----:R-:W-:-:S07]  /*9020*/  MOV R0, UR4 ;  /* 0x0000000400007c02 */ /* 0x002fce0008000f00 */
.L_x_165:
[----:B-1----:R1:W2:Y:S02]  /*9030*/  SYNCS.PHASECHK.TRANS64.TRYWAIT P0, [R0+URZ+0x80], R3 ;  /* 0x00008003000075a7 */ /* 0x0022a400080011ff */
[----:B--2---:R-:W-:Y:S05]  /*9040*/  @!P0 NANOSLEEP.SYNCS 0x989680 ;  /* 0x009896800000895d */ /* 0x004fea0003900000 */
[----:B------:R-:W2:Y:S02]  /*9050*/  @!P0 SYNCS.PHASECHK.TRANS64 P0, [R0+URZ+0x80], R3 ;  /* 0x00008003000085a7 */ /* 0x000ea400080010ff */
[----:B--2---:R-:W-:Y:S05]  /*9060*/  @!P0 BRA `(.L_x_165) ;  /* 0xfffffffc00f08947 */ /* 0x004fea000383ffff */
[----:B------:R-:W-:Y:S05]  /*9070*/  BRA `(.L_x_166) ;  /* 0xffffffbc00707947 */ /* 0x000fea000383ffff */
.L_x_79:
[----:B--2---:R2:W4:Y:S02]  /*9080*/  SYNCS.PHASECHK.TRANS64.TRYWAIT P0, [R0+URZ+0xa0], R3 ;  /* 0x0000a003000075a7 */ /* 0x00452400080011ff */
[----:B----4-:R-:W-:Y:S05]  /*9090*/  @!P0 NANOSLEEP.SYNCS 0x989680 ;  /* 0x009896800000895d */ /* 0x010fea0003900000 */
[----:B------:R-:W4:Y:S02]  /*90a0*/  @!P0 SYNCS.PHASECHK.TRANS64 P0, [R0+URZ+0xa0], R3 ;  /* 0x0000a003000085a7 */ /* 0x000f2400080010ff */
[----:B----4-:R-:W-:Y:S05]  /*90b0*/  @!P0 BRA `(.L_x_79) ;  /* 0xfffffffc00f08947 */ /* 0x010fea000383ffff */
[----:B------:R-:W-:Y:S05]  /*90c0*/  BRA `(.L_x_167) ;  /* 0xffffffc000307947 */ /* 0x000fea000383ffff */
.L_x_90:
[----:B-1----:R-:W-:Y:S04]  /*90d0*/  MOV R3, UR46 ;  /* 0x0000002e00037c02 */ /* 0x002fe80008000f00 */
[----:B------:R1:W2:Y:S03]  /*90e0*/  SYNCS.PHASECHK.TRANS64.TRYWAIT P0, [R3+URZ+0x50], R4 ;  /* 0x00005004030075a7 */ /* 0x0002a600080011ff */
[----:B--2---:R-:W-:Y:S05]  /*90f0*/  @!P0 NANOSLEEP.SYNCS 0x989680 ;  /* 0x009896800000895d */ /* 0x004fea0003900000 */
[----:B------:R-:W2:Y:S02]  /*9100*/  @!P0 SYNCS.PHASECHK.TRANS64 P0, [R3+URZ+0x50], R4 ;  /* 0x00005004030085a7 */ /* 0x000ea400080010ff */
[----:B--2---:R-:W-:Y:S05]  /*9110*/  @!P0 BRA `(.L_x_90) ;  /* 0xfffffffc00ec8947 */ /* 0x004fea000383ffff */
[----:B------:R-:W-:Y:S05]  /*9120*/  BRA `(.L_x_89) ;  /* 0xffffffcc00347947 */ /* 0x000fea000383ffff */
.L_x_92:
[----:B-1----:R1:W4:Y:S02]  /*9130*/  SYNCS.PHASECHK.TRANS64.TRYWAIT P1, [R83+URZ+0xc0], R0 ;  /* 0x0000c000530075a7 */ /* 0x00232400080211ff */
[----:B----4-:R-:W-:Y:S05]  /*9140*/  @!P1 NANOSLEEP.SYNCS 0x989680 ;  /* 0x009896800000995d */ /* 0x010fea0003900000 */
[----:B------:R-:W4:Y:S02]  /*9150*/  @!P1 SYNCS.PHASECHK.TRANS64 P1, [R83+URZ+0xc0], R0 ;  /* 0x0000c000530095a7 */ /* 0x000f2400080210ff */
[----:B----4-:R-:W-:Y:S05]  /*9160*/  @!P1 BRA `(.L_x_92) ;  /* 0xfffffffc00f09947 */ /* 0x010fea000383ffff */
[----:B------:R-:W-:Y:S05]  /*9170*/  BRA `(.L_x_91) ;  /* 0xffffffcc008c7947 */ /* 0x000fea000383ffff */
.L_x_101:
[----:B-1----:R1:W3:Y:S02]  /*9180*/  SYNCS.PHASECHK.TRANS64.TRYWAIT P0, [R3+URZ+0x50], R0 ;  /* 0x00005000030075a7 */ /* 0x0022e400080011ff */
[----:B---3--:R-:W-:Y:S05]  /*9190*/  @!P0 NANOSLEEP.SYNCS 0x989680 ;  /* 0x009896800000895d */ /* 0x008fea0003900000 */
[----:B------:R-:W3:Y:S02]  /*91a0*/  @!P0 SYNCS.PHASECHK.TRANS64 P0, [R3+URZ+0x50], R0 ;  /* 0x00005000030085a7 */ /* 0x000ee400080010ff */
[----:B---3--:R-:W-:Y:S05]  /*91b0*/  @!P0 BRA `(.L_x_101) ;  /* 0xfffffffc00f08947 */ /* 0x008fea000383ffff */
[----:B------:R-:W-:Y:S05]  /*91c0*/  BRA `(.L_x_100) ;  /* 0xffffffd400887947 */ /* 0x000fea000383ffff */
.L_x_109:
[----:B-1----:R1:W3:Y:S02]  /*91d0*/  SYNCS.PHASECHK.TRANS64.TRYWAIT P0, [R3+URZ+0x50], R6 ;  /* 0x00005006030075a7 */ /* 0x0022e400080011ff */
[----:B---3--:R-:W-:Y:S05]  /*91e0*/  @!P0 NANOSLEEP.SYNCS 0x989680 ;  /* 0x009896800000895d */ /* 0x008fea0003900000 */
[----:B------:R-:W3:Y:S02]  /*91f0*/  @!P0 SYNCS.PHASECHK.TRANS64 P0, [R3+URZ+0x50], R6 ;  /* 0x00005006030085a7 */ /* 0x000ee400080010ff */
[----:B---3--:R-:W-:Y:S05]  /*9200*/  @!P0 BRA `(.L_x_109) ;  /* 0xfffffffc00f08947 */ /* 0x008fea000383ffff */
[----:B------:R-:W-:Y:S05]  /*9210*/  BRA `(.L_x_108) ;  /* 0xffffffdc00e87947 */ /* 0x000fea000383ffff */
.L_x_117:
[----:B-1----:R1:W3:Y:S02]  /*9220*/  SYNCS.PHASECHK.TRANS64.TRYWAIT P0, [R20+URZ+0x50], R3 ;  /* 0x00005003140075a7 */ /* 0x0022e400080011ff */
[----:B---3--:R-:W-:Y:S05]  /*9230*/  @!P0 NANOSLEEP.SYNCS 0x989680 ;  /* 0x009896800000895d */ /* 0x008fea0003900000 */
[----:B------:R-:W3:Y:S02]  /*9240*/  @!P0 SYNCS.PHASECHK.TRANS64 P0, [R20+URZ+0x50], R3 ;  /* 0x00005003140085a7 */ /* 0x000ee400080010ff */
[----:B---3--:R-:W-:Y:S05]  /*9250*/  @!P0 BRA `(.L_x_117) ;  /* 0xfffffffc00f08947 */ /* 0x008fea000383ffff */
[----:B------:R-:W-:Y:S05]  /*9260*/  BRA `(.L_x_116) ;  /* 0xffffffe800487947 */ /* 0x000fea000383ffff */
        .weak           $__internal_0_$__cuda_sm10x_tcgen05_guardrail_trap_col_being_dealloced_not_returned_by_alloc
        .type           $__internal_0_$__cuda_sm10x_tcgen05_guardrail_trap_col_being_dealloced_not_returned_by_alloc,@function
        .size           $__internal_0_$__cuda_sm10x_tcgen05_guardrail_trap_col_being_dealloced_not_returned_by_alloc,($__internal_1_$__cuda_sm10x_tcgen05_guardrail_trap_phase_invalid_during_alloc - $__internal_0_$__cuda_sm10x_tcgen05_guardrail_trap_col_being_dealloced_not_returned_by_alloc)
$__internal_0_$__cuda_sm10x_tcgen05_guardrail_trap_col_being_dealloced_not_returned_by_alloc:
[----:B------:R-:W-:Y:S05]  /*9270*/  BPT.TRAP 0x1 ;  /* 0x000000040000795c */ /* 0x000fea0000300000 */
[----:B------:R-:W-:-:S04]  /*9280*/  HFMA2 R3, -RZ, RZ, 0, 0 ;  /* 0x00000000ff037431 */ /* 0x000fc800000001ff */
[----:B------:R-:W-:Y:S05]  /*9290*/  RET.REL.NODEC R2 `(_ZN7cutlass13device_kernelINS_4gemm6kernel13GemmUniversalIN4cute5tupleIJiiiiEEENS1_10collective13CollectiveMmaINS1_41MainloopSm100TmaUmmaWarpSpecializedSparseILi5ELi2ELi2ENS5_IJNS4_1CILi1EEENSA_ILi2EEESB_EEEEENS5_IJNSA_ILi128EEENSA_ILi64EEESF_EEENS_10bfloat16_tENS5_IJNS4_6LayoutINS5_IJiNS5_IJSC_iEEEiEEENS5_IJlNS5_IJSB_SC_EEElEEEEENSJ_INS5_IJNS5_IJNS5_IJNSA_ILi8EEESC_SP_EEEiEEENS5_IJNS5_IJNSA_ILi16EEESC_NSA_ILi4EEEEEEiEEEiEEENS5_IJNS5_IJNS5_IJSF_SS_NSA_ILi2048EEEEEENSA_ILi16384EEEEEENS5_IJNS5_IJSB_NSA_ILi1024EEENSA_ILi32EEEEEElEEElEEEEEEEESI_NS5_IJlSB_lEEENS4_8TiledMMAINS4_8MMA_AtomIJNS4_27SM100_MMA_F16BF16_SS_SPARSEISI_SI_fLi128ELi64ELNS4_4UMMA5MajorE0ELS1D_0ELNS1C_7ScaleInE0ELS1E_0EEEEEENSJ_INS5_IJSB_SB_SB_EEENS5_IJNSA_ILi0EEES1I_S1I_EEEEENS5_IJNS4_10UnderscoreES1L_S1L_EEEEENS4_23SM90_TMA_LOAD_MULTICASTENS4_14ComposedLayoutINS4_7SwizzleILi3ELi4ELi3EEENS4_25smem_sparse_ptr_flag_bitsILi2ELi16EEENSJ_INS5_IJNS5_IJSB_SP_EEENS5_IJSC_SG_EEEEEENS5_IJNS5_IJS1I_SF_EEESM_EEEEEEEvNS4_8identityENS4_13SM90_TMA_LOADENS1P_IS1R_NS4_18smem_ptr_flag_bitsILi16EEENSJ_INS5_IJSP_SG_EEENS5_IJSG_SB_EEEEEEEvS21_EENS_8epilogue10collective18CollectiveEpilogueINS2A_23Sm100TmaWarpSpecializedILi4ELi2ELi16ELb1ELb0EEEJSH_NS5_IJNSJ_ISF_SB_EENSJ_ISS_SB_EEEEEfNS5_IJSB_llEEEfS2I_NS2A_6fusion15FusionCallbacksIS2E_NS2J_17LinearCombinationIffffLNS_15FloatRoundStyleE2EEESH_S2H_JEEENS4_5SM1004TMEM4LOAD26SM100_TMEM_LOAD_32dp32b16xES22_NS1P_INS1Q_ILi2ELi5ELi2EEENS23_ILi32EEENSJ_INS5_IJS12_ST_EEENS5_IJSB_S12_EEEEEEENS4_39AutoVectorizingCopyWithAssumedAlignmentILi128EEENS4_14SM90_TMA_STOREES2Y_S30_S30_EEEvvEEEEvNT_6ParamsE) ;  /* 0xffffff6c02587950 */ /* 0x000fea0003c3ffff */
        .weak           $__internal_1_$__cuda_sm10x_tcgen05_guardrail_trap_phase_invalid_during_alloc
        .type           $__internal_1_$__cuda_sm10x_tcgen05_guardrail_trap_phase_invalid_during_alloc,@function
        .size           $__internal_1_$__cuda_sm10x_tcgen05_guardrail_trap_phase_invalid_during_alloc,($__internal_2_$__cuda_sm10x_tcgen05_guardrail_trap_unallocated_columns_being_dealloced - $__internal_1_$__cuda_sm10x_tcgen05_guardrail_trap_phase_invalid_during_alloc)
$__internal_1_$__cuda_sm10x_tcgen05_guardrail_trap_phase_invalid_during_alloc:
[----:B------:R-:W-:Y:S05]  /*92a0*/  BPT.TRAP 0x1 ;  /* 0x000000040000795c */ /* 0x000fea0000300000 */
[----:B------:R-:W-:-:S04]  /*92b0*/  MOV R3, 0x0 ;  /* 0x0000000000037802 */ /* 0x000fc80000000f00 */
[----:B------:R-:W-:Y:S05]  /*92c0*/  RET.REL.NODEC R2 `(_ZN7cutlass13device_kernelINS_4gemm6kernel13GemmUniversalIN4cute5tupleIJiiiiEEENS1_10collective13CollectiveMmaINS1_41MainloopSm100TmaUmmaWarpSpecializedSparseILi5ELi2ELi2ENS5_IJNS4_1CILi1EEENSA_ILi2EEESB_EEEEENS5_IJNSA_ILi128EEENSA_ILi64EEESF_EEENS_10bfloat16_tENS5_IJNS4_6LayoutINS5_IJiNS5_IJSC_iEEEiEEENS5_IJlNS5_IJSB_SC_EEElEEEEENSJ_INS5_IJNS5_IJNS5_IJNSA_ILi8EEESC_SP_EEEiEEENS5_IJNS5_IJNSA_ILi16EEESC_NSA_ILi4EEEEEEiEEEiEEENS5_IJNS5_IJNS5_IJSF_SS_NSA_ILi2048EEEEEENSA_ILi16384EEEEEENS5_IJNS5_IJSB_NSA_ILi1024EEENSA_ILi32EEEEEElEEElEEEEEEEESI_NS5_IJlSB_lEEENS4_8TiledMMAINS4_8MMA_AtomIJNS4_27SM100_MMA_F16BF16_SS_SPARSEISI_SI_fLi128ELi64ELNS4_4UMMA5MajorE0ELS1D_0ELNS1C_7ScaleInE0ELS1E_0EEEEEENSJ_INS5_IJSB_SB_SB_EEENS5_IJNSA_ILi0EEES1I_S1I_EEEEENS5_IJNS4_10UnderscoreES1L_S1L_EEEEENS4_23SM90_TMA_LOAD_MULTICASTENS4_14ComposedLayoutINS4_7SwizzleILi3ELi4ELi3EEENS4_25smem_sparse_ptr_flag_bitsILi2ELi16EEENSJ_INS5_IJNS5_IJSB_SP_EEENS5_IJSC_SG_EEEEEENS5_IJNS5_IJS1I_SF_EEESM_EEEEEEEvNS4_8identityENS4_13SM90_TMA_LOADENS1P_IS1R_NS4_18smem_ptr_flag_bitsILi16EEENSJ_INS5_IJSP_SG_EEENS5_IJSG_SB_EEEEEEEvS21_EENS_8epilogue10collective18CollectiveEpilogueINS2A_23Sm100TmaWarpSpecializedILi4ELi2ELi16ELb1ELb0EEEJSH_NS5_IJNSJ_ISF_SB_EENSJ_ISS_SB_EEEEEfNS5_IJSB_llEEEfS2I_NS2A_6fusion15FusionCallbacksIS2E_NS2J_17LinearCombinationIffffLNS_15FloatRoundStyleE2EEESH_S2H_JEEENS4_5SM1004TMEM4LOAD26SM100_TMEM_LOAD_32dp32b16xES22_NS1P_INS1Q_ILi2ELi5ELi2EEENS23_ILi32EEENSJ_INS5_IJS12_ST_EEENS5_IJSB_S12_EEEEEEENS4_39AutoVectorizingCopyWithAssumedAlignmentILi128EEENS4_14SM90_TMA_STOREES2Y_S30_S30_EEEvvEEEEvNT_6ParamsE) ;  /* 0xffffff6c024c7950 */ /* 0x000fea0003c3ffff */
        .weak           $__internal_2_$__cuda_sm10x_tcgen05_guardrail_trap_unallocated_columns_being_dealloced
        .type           $__internal_2_$__cuda_sm10x_tcgen05_guardrail_trap_unallocated_columns_being_dealloced,@function
        .size           $__internal_2_$__cuda_sm10x_tcgen05_guardrail_trap_unallocated_columns_being_dealloced,(.L_x_169 - $__internal_2_$__cuda_sm10x_tcgen05_guardrail_trap_unallocated_columns_being_dealloced)
$__internal_2_$__cuda_sm10x_tcgen05_guardrail_trap_unallocated_columns_being_dealloced:
[----:B------:R-:W-:Y:S05]  /*92d0*/  BPT.TRAP 0x1 ;  /* 0x000000040000795c */ /* 0x000fea0000300000 */
[----:B------:R-:W-:-:S04]  /*92e0*/  HFMA2 R3, -RZ, RZ, 0, 0 ;  /* 0x00000000ff037431 */ /* 0x000fc800000001ff */
[----:B------:R-:W-:Y:S05]  /*92f0*/  RET.REL.NODEC R2 `(_ZN7cutlass13device_kernelINS_4gemm6kernel13GemmUniversalIN4cute5tupleIJiiiiEEENS1_10collective13CollectiveMmaINS1_41MainloopSm100TmaUmmaWarpSpecializedSparseILi5ELi2ELi2ENS5_IJNS4_1CILi1EEENSA_ILi2EEESB_EEEEENS5_IJNSA_ILi128EEENSA_ILi64EEESF_EEENS_10bfloat16_tENS5_IJNS4_6LayoutINS5_IJiNS5_IJSC_iEEEiEEENS5_IJlNS5_IJSB_SC_EEElEEEEENSJ_INS5_IJNS5_IJNS5_IJNSA_ILi8EEESC_SP_EEEiEEENS5_IJNS5_IJNSA_ILi16EEESC_NSA_ILi4EEEEEEiEEEiEEENS5_IJNS5_IJNS5_IJSF_SS_NSA_ILi2048EEEEEENSA_ILi16384EEEEEENS5_IJNS5_IJSB_NSA_ILi1024EEENSA_ILi32EEEEEElEEElEEEEEEEESI_NS5_IJlSB_lEEENS4_8TiledMMAINS4_8MMA_AtomIJNS4_27SM100_MMA_F16BF16_SS_SPARSEISI_SI_fLi128ELi64ELNS4_4UMMA5MajorE0ELS1D_0ELNS1C_7ScaleInE0ELS1E_0EEEEEENSJ_INS5_IJSB_SB_SB_EEENS5_IJNSA_ILi0EEES1I_S1I_EEEEENS5_IJNS4_10UnderscoreES1L_S1L_EEEEENS4_23SM90_TMA_LOAD_MULTICASTENS4_14ComposedLayoutINS4_7SwizzleILi3ELi4ELi3EEENS4_25smem_sparse_ptr_flag_bitsILi2ELi16EEENSJ_INS5_IJNS5_IJSB_SP_EEENS5_IJSC_SG_EEEEEENS5_IJNS5_IJS1I_SF_EEESM_EEEEEEEvNS4_8identityENS4_13SM90_TMA_LOADENS1P_IS1R_NS4_18smem_ptr_flag_bitsILi16EEENSJ_INS5_IJSP_SG_EEENS5_IJSG_SB_EEEEEEEvS21_EENS_8epilogue10collective18CollectiveEpilogueINS2A_23Sm100TmaWarpSpecializedILi4ELi2ELi16ELb1ELb0EEEJSH_NS5_IJNSJ_ISF_SB_EENSJ_ISS_SB_EEEEEfNS5_IJSB_llEEEfS2I_NS2A_6fusion15FusionCallbacksIS2E_NS2J_17LinearCombinationIffffLNS_15FloatRoundStyleE2EEESH_S2H_JEEENS4_5SM1004TMEM4LOAD26SM100_TMEM_LOAD_32dp32b16xES22_NS1P_INS1Q_ILi2ELi5ELi2EEENS23_ILi32EEENSJ_INS5_IJS12_ST_EEENS5_IJSB_S12_EEEEEEENS4_39AutoVectorizingCopyWithAssumedAlignmentILi128EEENS4_14SM90_TMA_STOREES2Y_S30_S30_EEEvvEEEEvNT_6ParamsE) ;  /* 0xffffff6c02407950 */ /* 0x000fea0003c3ffff */
.L_x_168:
[----:B------:R-:W-:-:S00]  /*9300*/  BRA `(.L_x_168) ;  /* 0xfffffffc00fc7947 */ /* 0x000fc0000383ffff */
[----:B------:R-:W-:-:S00]  /*9310*/  NOP ;  /* 0x0000000000007918 */ /* 0x000fc00000000000 */
        /* <DEDUP_REMOVED lines=14> */
.L_x_169:


//--------------------- .nv.global.init           --------------------------
	.section	.nv.global.init,"aw",@progbits
.nv.global.init:
	.type		$str$27,@object
	.size		$str$27,($str$28 - $str$27)
$str$27:
        /*0000*/ 	.byte	0x28, 0x61, 0x64, 0x64, 0x72, 0x65, 0x73, 0x73, 0x20, 0x26, 0x20, 0x6d, 0x61, 0x73, 0x6b, 0x29
        /*0010*/ 	.byte	0x20, 0x3d, 0x3d, 0x20, 0x30, 0x00
	.type		$str$28,@object
	.size		$str$28,($str$26 - $str$28)
$str$28:
        /*0016*/ 	.byte	0x2f, 0x74, 0x6d, 0x70, 0x2f, 0x63, 0x75, 0x74, 0x6c, 0x61, 0x73, 0x73, 0x5f, 0x73, 0x77, 0x65
        /*0026*/ 	.byte	0x65, 0x70, 0x5f, 0x73, 0x72, 0x63, 0x2f, 0x69, 0x6e, 0x63, 0x6c, 0x75, 0x64, 0x65, 0x2f, 0x63
        /*0036*/ 	.byte	0x75, 0x74, 0x65, 0x2f, 0x70, 0x6f, 0x69, 0x6e, 0x74, 0x65, 0x72, 0x5f, 0x66, 0x6c, 0x61, 0x67
        /*0046*/ 	.byte	0x67, 0x65, 0x64, 0x2e, 0x68, 0x70, 0x70, 0x00
	.type		$str$26,@object
	.size		$str$26,($str$25 - $str$26)
$str$26:
        /*004e*/ 	.byte	0x2f, 0x74, 0x6d, 0x70, 0x2f, 0x63, 0x75, 0x74, 0x6c, 0x61, 0x73, 0x73, 0x5f, 0x73, 0x77, 0x65
        /*005e*/ 	.byte	0x65, 0x70, 0x5f, 0x73, 0x72, 0x63, 0x2f, 0x69, 0x6e, 0x63, 0x6c, 0x75, 0x64, 0x65, 0x2f, 0x63
        /*006e*/ 	.byte	0x75, 0x74, 0x65, 0x2f, 0x61, 0x74, 0x6f, 0x6d, 0x2f, 0x63, 0x6f, 0x70, 0x79, 0x5f, 0x74, 0x72
        /*007e*/ 	.byte	0x61, 0x69, 0x74, 0x73, 0x5f, 0x73, 0x6d, 0x31, 0x30, 0x30, 0x2e, 0x68, 0x70, 0x70, 0x00
	.type		$str$25,@object
	.size		$str$25,(__unnamed_1 - $str$25)
$str$25:
        /*008d*/ 	.byte	0x28, 0x28, 0x75, 0x69, 0x6e, 0x74, 0x33, 0x32, 0x5f, 0x74, 0x28, 0x74, 0x68, 0x72, 0x65, 0x61
        /*009d*/ 	.byte	0x64, 0x49, 0x64, 0x78, 0x2e, 0x78, 0x29, 0x20, 0x2f, 0x20, 0x33, 0x32, 0x29, 0x20, 0x25, 0x20
        /*00ad*/ 	.byte	0x34, 0x29, 0x20, 0x3d, 0x3d, 0x20, 0x28, 0x28, 0x28, 0x74, 0x6d, 0x65, 0x6d, 0x5f, 0x61, 0x64
        /*00bd*/ 	.byte	0x64, 0x72, 0x20, 0x3e, 0x3e, 0x20, 0x31, 0x36, 0x29, 0x20, 0x2f, 0x20, 0x33, 0x32, 0x29, 0x20
        /*00cd*/ 	.byte	0x25, 0x20, 0x34, 0x29, 0x00
	.type		__unnamed_1,@object
	.size		__unnamed_1,(__unnamed_2 - __unnamed_1)
__unnamed_1:
        /*00d2*/ 	.byte	0x61, 0x75, 0x74, 0x6f, 0x20, 0x63, 0x75, 0x74, 0x65, 0x3a, 0x3a, 0x61, 0x73, 0x5f, 0x70, 0x6f
        /* <DEDUP_REMOVED lines=23> */
        /*0252*/ 	.byte	0x3a, 0x43, 0x3c, 0x32, 0x30, 0x34, 0x38, 0x3e, 0x3e, 0x3e, 0x3e, 0x5d, 0x00
	.type		__unnamed_2,@object
	.size		__unnamed_2,(.L_2 - __unnamed_2)
__unnamed_2:
        /* <DEDUP_REMOVED lines=42> */
        /*04ff*/ 	.byte	0x3e, 0x5d, 0x00
.L_2:


//--------------------- .nv.shared._ZN7cutlass13device_kernelINS_4gemm6kernel13GemmUniversalIN4cute5tupleIJiiiiEEENS1_10collective13CollectiveMmaINS1_41MainloopSm100TmaUmmaWarpSpecializedSparseILi5ELi2ELi2ENS5_IJNS4_1CILi1EEENSA_ILi2EEESB_EEEEENS5_IJNSA_ILi128EEENSA_ILi64EEESF_EEENS_10bfloat16_tENS5_IJNS4_6LayoutINS5_IJiNS5_IJSC_iEEEiEEENS5_IJlNS5_IJSB_SC_EEElEEEEENSJ_INS5_IJNS5_IJNS5_IJNSA_ILi8EEESC_SP_EEEiEEENS5_IJNS5_IJNSA_ILi16EEESC_NSA_ILi4EEEEEEiEEEiEEENS5_IJNS5_IJNS5_IJSF_SS_NSA_ILi2048EEEEEENSA_ILi16384EEEEEENS5_IJNS5_IJSB_NSA_ILi1024EEENSA_ILi32EEEEEElEEElEEEEEEEESI_NS5_IJlSB_lEEENS4_8TiledMMAINS4_8MMA_AtomIJNS4_27SM100_MMA_F16BF16_SS_SPARSEISI_SI_fLi128ELi64ELNS4_4UMMA5MajorE0ELS1D_0ELNS1C_7ScaleInE0ELS1E_0EEEEEENSJ_INS5_IJSB_SB_SB_EEENS5_IJNSA_ILi0EEES1I_S1I_EEEEENS5_IJNS4_10UnderscoreES1L_S1L_EEEEENS4_23SM90_TMA_LOAD_MULTICASTENS4_14ComposedLayoutINS4_7SwizzleILi3ELi4ELi3EEENS4_25smem_sparse_ptr_flag_bitsILi2ELi16EEENSJ_INS5_IJNS5_IJSB_SP_EEENS5_IJSC_SG_EEEEEENS5_IJNS5_IJS1I_SF_EEESM_EEEEEEEvNS4_8identityENS4_13SM90_TMA_LOADENS1P_IS1R_NS4_18smem_ptr_flag_bitsILi16EEENSJ_INS5_IJSP_SG_EEENS5_IJSG_SB_EEEEEEEvS21_EENS_8epilogue10collective18CollectiveEpilogueINS2A_23Sm100TmaWarpSpecializedILi4ELi2ELi16ELb1ELb0EEEJSH_NS5_IJNSJ_ISF_SB_EENSJ_ISS_SB_EEEEEfNS5_IJSB_llEEEfS2I_NS2A_6fusion15FusionCallbacksIS2E_NS2J_17LinearCombinationIffffLNS_15FloatRoundStyleE2EEESH_S2H_JEEENS4_5SM1004TMEM4LOAD26SM100_TMEM_LOAD_32dp32b16xES22_NS1P_INS1Q_ILi2ELi5ELi2EEENS23_ILi32EEENSJ_INS5_IJS12_ST_EEENS5_IJSB_S12_EEEEEEENS4_39AutoVectorizingCopyWithAssumedAlignmentILi128EEENS4_14SM90_TMA_STOREES2Y_S30_S30_EEEvvEEEEvNT_6ParamsE --------------------------
	.section	.nv.shared._ZN7cutlass13device_kernelINS_4gemm6kernel13GemmUniversalIN4cute5tupleIJiiiiEEENS1_10collective13CollectiveMmaINS1_41MainloopSm100TmaUmmaWarpSpecializedSparseILi5ELi2ELi2ENS5_IJNS4_1CILi1EEENSA_ILi2EEESB_EEEEENS5_IJNSA_ILi128EEENSA_ILi64EEESF_EEENS_10bfloat16_tENS5_IJNS4_6LayoutINS5_IJiNS5_IJSC_iEEEiEEENS5_IJlNS5_IJSB_SC_EEElEEEEENSJ_INS5_IJNS5_IJNS5_IJNSA_ILi8EEESC_SP_EEEiEEENS5_IJNS5_IJNSA_ILi16EEESC_NSA_ILi4EEEEEEiEEEiEEENS5_IJNS5_IJNS5_IJSF_SS_NSA_ILi2048EEEEEENSA_ILi16384EEEEEENS5_IJNS5_IJSB_NSA_ILi1024EEENSA_ILi32EEEEEElEEElEEEEEEEESI_NS5_IJlSB_lEEENS4_8TiledMMAINS4_8MMA_AtomIJNS4_27SM100_MMA_F16BF16_SS_SPARSEISI_SI_fLi128ELi64ELNS4_4UMMA5MajorE0ELS1D_0ELNS1C_7ScaleInE0ELS1E_0EEEEEENSJ_INS5_IJSB_SB_SB_EEENS5_IJNSA_ILi0EEES1I_S1I_EEEEENS5_IJNS4_10UnderscoreES1L_S1L_EEEEENS4_23SM90_TMA_LOAD_MULTICASTENS4_14ComposedLayoutINS4_7SwizzleILi3ELi4ELi3EEENS4_25smem_sparse_ptr_flag_bitsILi2ELi16EEENSJ_INS5_IJNS5_IJSB_SP_EEENS5_IJSC_SG_EEEEEENS5_IJNS5_IJS1I_SF_EEESM_EEEEEEEvNS4_8identityENS4_13SM90_TMA_LOADENS1P_IS1R_NS4_18smem_ptr_flag_bitsILi16EEENSJ_INS5_IJSP_SG_EEENS5_IJSG_SB_EEEEEEEvS21_EENS_8epilogue10collective18CollectiveEpilogueINS2A_23Sm100TmaWarpSpecializedILi4ELi2ELi16ELb1ELb0EEEJSH_NS5_IJNSJ_ISF_SB_EENSJ_ISS_SB_EEEEEfNS5_IJSB_llEEEfS2I_NS2A_6fusion15FusionCallbacksIS2E_NS2J_17LinearCombinationIffffLNS_15FloatRoundStyleE2EEESH_S2H_JEEENS4_5SM1004TMEM4LOAD26SM100_TMEM_LOAD_32dp32b16xES22_NS1P_INS1Q_ILi2ELi5ELi2EEENS23_ILi32EEENSJ_INS5_IJS12_ST_EEENS5_IJSB_S12_EEEEEEENS4_39AutoVectorizingCopyWithAssumedAlignmentILi128EEENS4_14SM90_TMA_STOREES2Y_S30_S30_EEEvvEEEEvNT_6ParamsE,"aw",@nobits
	.sectionflags	@""
	.align	16
	.zero		1024


//--------------------- .nv.shared.reserved.0     --------------------------
	.section	.nv.shared.reserved.0,"aw",@nobits
	.weak		__nv_reservedSMEM_offset_0_alias
	.size		__nv_reservedSMEM_offset_0_alias, 0, 64
	.other		__nv_reservedSMEM_offset_0_alias,@"STO_CUDA_RESERVED_SHARED STV_DEFAULT"
__nv_reservedSMEM_offset_0_alias:
	.zero		0
.nv.shared.reserved.0:
	.zero		64
	.weak		__nv_reservedSMEM_tcgen05_partition
	.type		__nv_reservedSMEM_tcgen05_partition,@object
	.size		__nv_reservedSMEM_tcgen05_partition,(.L_0 - __nv_reservedSMEM_tcgen05_partition)
__nv_reservedSMEM_tcgen05_partition:
	.zero		32
.L_0:


//--------------------- .nv.global                --------------------------
	.section	.nv.global,"aw",@nobits
.nv.global:
	.type		_ZN39_INTERNAL_5d8b3868_4_k_cu_809eaff2_38274cute1_E,@object
	.size		_ZN39_INTERNAL_5d8b3868_4_k_cu_809eaff2_38274cute1_E,(_ZN39_INTERNAL_5d8b3868_4_k_cu_809eaff2_38274cuda3std3__45__cpo6cbeginE - _ZN39_INTERNAL_5d8b3868_4_k_cu_809eaff2_38274cute1_E)
_ZN39_INTERNAL_5d8b3868_4_k_cu_809eaff2_38274cute1_E:
	.zero		1
	.type		_ZN39_INTERNAL_5d8b3868_4_k_cu_809eaff2_38274cuda3std3__45__cpo6cbeginE,@object
	.size		_ZN39_INTERNAL_5d8b3868_4_k_cu_809eaff2_38274cuda3std3__45__cpo6cbeginE,(_ZN39_INTERNAL_5d8b3868_4_k_cu_809eaff2_38274cuda3std3__48in_placeE - _ZN39_INTERNAL_5d8b3868_4_k_cu_809eaff2_38274cuda3std3__45__cpo6cbeginE)
_ZN39_INTERNAL_5d8b3868_4_k_cu_809eaff2_38274cuda3std3__45__cpo6cbeginE:
	.zero		1
	.type		_ZN39_INTERNAL_5d8b3868_4_k_cu_809eaff2_38274cuda3std3__48in_placeE,@object
	.size		_ZN39_INTERNAL_5d8b3868_4_k_cu_809eaff2_38274cuda3std3__48in_placeE,(_ZN39_INTERNAL_5d8b3868_4_k_cu_809eaff2_38274cuda3std6ranges3__45__cpo9iter_moveE - _ZN39_INTERNAL_5d8b3868_4_k_cu_809eaff2_38274cuda3std3__48in_placeE)
_ZN39_INTERNAL_5d8b3868_4_k_cu_809eaff2_38274cuda3std3__48in_placeE:
	.zero		1
	.type		_ZN39_INTERNAL_5d8b3868_4_k_cu_809eaff2_38274cuda3std6ranges3__45__cpo9iter_moveE,@object
	.size		_ZN39_INTERNAL_5d8b3868_4_k_cu_809eaff2_38274cuda3std6ranges3__45__cpo9iter_moveE,(_ZN39_INTERNAL_5d8b3868_4_k_cu_809eaff2_38274cuda3std3__45__cpo5beginE - _ZN39_INTERNAL_5d8b3868_4_k_cu_809eaff2_38274cuda3std6ranges3__45__cpo9iter_moveE)
_ZN39_INTERNAL_5d8b3868_4_k_cu_809eaff2_38274cuda3std6ranges3__45__cpo9iter_moveE:
	.zero		1
	.type		_ZN39_INTERNAL_5d8b3868_4_k_cu_809eaff2_38274cuda3std3__45__cpo5beginE,@object
	.size		_ZN39_INTERNAL_5d8b3868_4_k_cu_809eaff2_38274cuda3std3__45__cpo5beginE,(_ZN39_INTERNAL_5d8b3868_4_k_cu_809eaff2_38274cuda3std3__441_GLOBAL__N__5d8b3868_4_k_cu_809eaff2_38276ignoreE - _ZN39_INTERNAL_5d8b3868_4_k_cu_809eaff2_38274cuda3std3__45__cpo5beginE)
_ZN39_INTERNAL_5d8b3868_4_k_cu_809eaff2_38274cuda3std3__45__cpo5beginE:
	.zero		1
	.type		_ZN39_INTERNAL_5d8b3868_4_k_cu_809eaff2_38274cuda3std3__441_GLOBAL__N__5d8b3868_4_k_cu_809eaff2_38276ignoreE,@object
	.size		_ZN39_INTERNAL_5d8b3868_4_k_cu_809eaff2_38274cuda3std3__441_GLOBAL__N__5d8b3868_4_k_cu_809eaff2_38276ignoreE,(_ZN39_INTERNAL_5d8b3868_4_k_cu_809eaff2_38274cute7productE - _ZN39_INTERNAL_5d8b3868_4_k_cu_809eaff2_38274cuda3std3__441_GLOBAL__N__5d8b3868_4_k_cu_809eaff2_38276ignoreE)
_ZN39_INTERNAL_5d8b3868_4_k_cu_809eaff2_38274cuda3std3__441_GLOBAL__N__5d8b3868_4_k_cu_809eaff2_38276ignoreE:
	.zero		1
	.type		_ZN39_INTERNAL_5d8b3868_4_k_cu_809eaff2_38274cute7productE,@object
	.size		_ZN39_INTERNAL_5d8b3868_4_k_cu_809eaff2_38274cute7productE,(_ZN39_INTERNAL_5d8b3868_4_k_cu_809eaff2_38274cuda3std3__45__cpo3endE - _ZN39_INTERNAL_5d8b3868_4_k_cu_809eaff2_38274cute7productE)
_ZN39_INTERNAL_5d8b3868_4_k_cu_809eaff2_38274cute7productE:
	.zero		1
	.type		_ZN39_INTERNAL_5d8b3868_4_k_cu_809eaff2_38274cuda3std3__45__cpo3endE,@object
	.size		_ZN39_INTERNAL_5d8b3868_4_k_cu_809eaff2_38274cuda3std3__45__cpo3endE,(_ZN39_INTERNAL_5d8b3868_4_k_cu_809eaff2_38274cuda3std3__419piecewise_constructE - _ZN39_INTERNAL_5d8b3868_4_k_cu_809eaff2_38274cuda3std3__45__cpo3endE)
_ZN39_INTERNAL_5d8b3868_4_k_cu_809eaff2_38274cuda3std3__45__cpo3endE:
	.zero		1
	.type		_ZN39_INTERNAL_5d8b3868_4_k_cu_809eaff2_38274cuda3std3__419piecewise_constructE,@object
	.size		_ZN39_INTERNAL_5d8b3868_4_k_cu_809eaff2_38274cuda3std3__419piecewise_constructE,(_ZN39_INTERNAL_5d8b3868_4_k_cu_809eaff2_38274cuda3std3__45__cpo4cendE - _ZN39_INTERNAL_5d8b3868_4_k_cu_809eaff2_38274cuda3std3__419piecewise_constructE)
_ZN39_INTERNAL_5d8b3868_4_k_cu_809eaff2_38274cuda3std3__419piecewise_constructE:
	.zero		1
	.type		_ZN39_INTERNAL_5d8b3868_4_k_cu_809eaff2_38274cuda3std3__45__cpo4cendE,@object
	.size		_ZN39_INTERNAL_5d8b3868_4_k_cu_809eaff2_38274cuda3std3__45__cpo4cendE,(_ZN39_INTERNAL_5d8b3868_4_k_cu_809eaff2_38274cuda3std6ranges3__45__cpo4swapE - _ZN39_INTERNAL_5d8b3868_4_k_cu_809eaff2_38274cuda3std3__45__cpo4cendE)
_ZN39_INTERNAL_5d8b3868_4_k_cu_809eaff2_38274cuda3std3__45__cpo4cendE:
	.zero		1
	.type		_ZN39_INTERNAL_5d8b3868_4_k_cu_809eaff2_38274cuda3std6ranges3__45__cpo4swapE,@object
	.size		_ZN39_INTERNAL_5d8b3868_4_k_cu_809eaff2_38274cuda3std6ranges3__45__cpo4swapE,(.L_10 - _ZN39_INTERNAL_5d8b3868_4_k_cu_809eaff2_38274cuda3std6ranges3__45__cpo4swapE)
_ZN39_INTERNAL_5d8b3868_4_k_cu_809eaff2_38274cuda3std6ranges3__45__cpo4swapE:
	.zero		1
.L_10:


//--------------------- .nv.constant0._ZN7cutlass13device_kernelINS_4gemm6kernel13GemmUniversalIN4cute5tupleIJiiiiEEENS1_10collective13CollectiveMmaINS1_41MainloopSm100TmaUmmaWarpSpecializedSparseILi5ELi2ELi2ENS5_IJNS4_1CILi1EEENSA_ILi2EEESB_EEEEENS5_IJNSA_ILi128EEENSA_ILi64EEESF_EEENS_10bfloat16_tENS5_IJNS4_6LayoutINS5_IJiNS5_IJSC_iEEEiEEENS5_IJlNS5_IJSB_SC_EEElEEEEENSJ_INS5_IJNS5_IJNS5_IJNSA_ILi8EEESC_SP_EEEiEEENS5_IJNS5_IJNSA_ILi16EEESC_NSA_ILi4EEEEEEiEEEiEEENS5_IJNS5_IJNS5_IJSF_SS_NSA_ILi2048EEEEEENSA_ILi16384EEEEEENS5_IJNS5_IJSB_NSA_ILi1024EEENSA_ILi32EEEEEElEEElEEEEEEEESI_NS5_IJlSB_lEEENS4_8TiledMMAINS4_8MMA_AtomIJNS4_27SM100_MMA_F16BF16_SS_SPARSEISI_SI_fLi128ELi64ELNS4_4UMMA5MajorE0ELS1D_0ELNS1C_7ScaleInE0ELS1E_0EEEEEENSJ_INS5_IJSB_SB_SB_EEENS5_IJNSA_ILi0EEES1I_S1I_EEEEENS5_IJNS4_10UnderscoreES1L_S1L_EEEEENS4_23SM90_TMA_LOAD_MULTICASTENS4_14ComposedLayoutINS4_7SwizzleILi3ELi4ELi3EEENS4_25smem_sparse_ptr_flag_bitsILi2ELi16EEENSJ_INS5_IJNS5_IJSB_SP_EEENS5_IJSC_SG_EEEEEENS5_IJNS5_IJS1I_SF_EEESM_EEEEEEEvNS4_8identityENS4_13SM90_TMA_LOADENS1P_IS1R_NS4_18smem_ptr_flag_bitsILi16EEENSJ_INS5_IJSP_SG_EEENS5_IJSG_SB_EEEEEEEvS21_EENS_8epilogue10collective18CollectiveEpilogueINS2A_23Sm100TmaWarpSpecializedILi4ELi2ELi16ELb1ELb0EEEJSH_NS5_IJNSJ_ISF_SB_EENSJ_ISS_SB_EEEEEfNS5_IJSB_llEEEfS2I_NS2A_6fusion15FusionCallbacksIS2E_NS2J_17LinearCombinationIffffLNS_15FloatRoundStyleE2EEESH_S2H_JEEENS4_5SM1004TMEM4LOAD26SM100_TMEM_LOAD_32dp32b16xES22_NS1P_INS1Q_ILi2ELi5ELi2EEENS23_ILi32EEENSJ_INS5_IJS12_ST_EEENS5_IJSB_S12_EEEEEEENS4_39AutoVectorizingCopyWithAssumedAlignmentILi128EEENS4_14SM90_TMA_STOREES2Y_S30_S30_EEEvvEEEEvNT_6ParamsE --------------------------
	.section	.nv.constant0._ZN7cutlass13device_kernelINS_4gemm6kernel13GemmUniversalIN4cute5tupleIJiiiiEEENS1_10collective13CollectiveMmaINS1_41MainloopSm100TmaUmmaWarpSpecializedSparseILi5ELi2ELi2ENS5_IJNS4_1CILi1EEENSA_ILi2EEESB_EEEEENS5_IJNSA_ILi128EEENSA_ILi64EEESF_EEENS_10bfloat16_tENS5_IJNS4_6LayoutINS5_IJiNS5_IJSC_iEEEiEEENS5_IJlNS5_IJSB_SC_EEElEEEEENSJ_INS5_IJNS5_IJNS5_IJNSA_ILi8EEESC_SP_EEEiEEENS5_IJNS5_IJNSA_ILi16EEESC_NSA_ILi4EEEEEEiEEEiEEENS5_IJNS5_IJNS5_IJSF_SS_NSA_ILi2048EEEEEENSA_ILi16384EEEEEENS5_IJNS5_IJSB_NSA_ILi1024EEENSA_ILi32EEEEEElEEElEEEEEEEESI_NS5_IJlSB_lEEENS4_8TiledMMAINS4_8MMA_AtomIJNS4_27SM100_MMA_F16BF16_SS_SPARSEISI_SI_fLi128ELi64ELNS4_4UMMA5MajorE0ELS1D_0ELNS1C_7ScaleInE0ELS1E_0EEEEEENSJ_INS5_IJSB_SB_SB_EEENS5_IJNSA_ILi0EEES1I_S1I_EEEEENS5_IJNS4_10UnderscoreES1L_S1L_EEEEENS4_23SM90_TMA_LOAD_MULTICASTENS4_14ComposedLayoutINS4_7SwizzleILi3ELi4ELi3EEENS4_25smem_sparse_ptr_flag_bitsILi2ELi16EEENSJ_INS5_IJNS5_IJSB_SP_EEENS5_IJSC_SG_EEEEEENS5_IJNS5_IJS1I_SF_EEESM_EEEEEEEvNS4_8identityENS4_13SM90_TMA_LOADENS1P_IS1R_NS4_18smem_ptr_flag_bitsILi16EEENSJ_INS5_IJSP_SG_EEENS5_IJSG_SB_EEEEEEEvS21_EENS_8epilogue10collective18CollectiveEpilogueINS2A_23Sm100TmaWarpSpecializedILi4ELi2ELi16ELb1ELb0EEEJSH_NS5_IJNSJ_ISF_SB_EENSJ_ISS_SB_EEEEEfNS5_IJSB_llEEEfS2I_NS2A_6fusion15FusionCallbacksIS2E_NS2J_17LinearCombinationIffffLNS_15FloatRoundStyleE2EEESH_S2H_JEEENS4_5SM1004TMEM4LOAD26SM100_TMEM_LOAD_32dp32b16xES22_NS1P_INS1Q_ILi2ELi5ELi2EEENS23_ILi32EEENSJ_INS5_IJS12_ST_EEENS5_IJSB_S12_EEEEEEENS4_39AutoVectorizingCopyWithAssumedAlignmentILi128EEENS4_14SM90_TMA_STOREES2Y_S30_S30_EEEvvEEEEvNT_6ParamsE,"a",@progbits
	.sectionflags	@""
	.align	4
.nv.constant0._ZN7cutlass13device_kernelINS_4gemm6kernel13GemmUniversalIN4cute5tupleIJiiiiEEENS1_10collective13CollectiveMmaINS1_41MainloopSm100TmaUmmaWarpSpecializedSparseILi5ELi2ELi2ENS5_IJNS4_1CILi1EEENSA_ILi2EEESB_EEEEENS5_IJNSA_ILi128EEENSA_ILi64EEESF_EEENS_10bfloat16_tENS5_IJNS4_6LayoutINS5_IJiNS5_IJSC_iEEEiEEENS5_IJlNS5_IJSB_SC_EEElEEEEENSJ_INS5_IJNS5_IJNS5_IJNSA_ILi8EEESC_SP_EEEiEEENS5_IJNS5_IJNSA_ILi16EEESC_NSA_ILi4EEEEEEiEEEiEEENS5_IJNS5_IJNS5_IJSF_SS_NSA_ILi2048EEEEEENSA_ILi16384EEEEEENS5_IJNS5_IJSB_NSA_ILi1024EEENSA_ILi32EEEEEElEEElEEEEEEEESI_NS5_IJlSB_lEEENS4_8TiledMMAINS4_8MMA_AtomIJNS4_27SM100_MMA_F16BF16_SS_SPARSEISI_SI_fLi128ELi64ELNS4_4UMMA5MajorE0ELS1D_0ELNS1C_7ScaleInE0ELS1E_0EEEEEENSJ_INS5_IJSB_SB_SB_EEENS5_IJNSA_ILi0EEES1I_S1I_EEEEENS5_IJNS4_10UnderscoreES1L_S1L_EEEEENS4_23SM90_TMA_LOAD_MULTICASTENS4_14ComposedLayoutINS4_7SwizzleILi3ELi4ELi3EEENS4_25smem_sparse_ptr_flag_bitsILi2ELi16EEENSJ_INS5_IJNS5_IJSB_SP_EEENS5_IJSC_SG_EEEEEENS5_IJNS5_IJS1I_SF_EEESM_EEEEEEEvNS4_8identityENS4_13SM90_TMA_LOADENS1P_IS1R_NS4_18smem_ptr_flag_bitsILi16EEENSJ_INS5_IJSP_SG_EEENS5_IJSG_SB_EEEEEEEvS21_EENS_8epilogue10collective18CollectiveEpilogueINS2A_23Sm100TmaWarpSpecializedILi4ELi2ELi16ELb1ELb0EEEJSH_NS5_IJNSJ_ISF_SB_EENSJ_ISS_SB_EEEEEfNS5_IJSB_llEEEfS2I_NS2A_6fusion15FusionCallbacksIS2E_NS2J_17LinearCombinationIffffLNS_15FloatRoundStyleE2EEESH_S2H_JEEENS4_5SM1004TMEM4LOAD26SM100_TMEM_LOAD_32dp32b16xES22_NS1P_INS1Q_ILi2ELi5ELi2EEENS23_ILi32EEENSJ_INS5_IJS12_ST_EEENS5_IJSB_S12_EEEEEEENS4_39AutoVectorizingCopyWithAssumedAlignmentILi128EEENS4_14SM90_TMA_STOREES2Y_S30_S30_EEEvvEEEEvNT_6ParamsE:
	.zero		3456


//--------------------- SYMBOLS --------------------------

	.type		.nv.reservedSmem.offset0,@object
	.size		.nv.reservedSmem.offset0,0x4
	.type		.nv.reservedSmem.cap,@object
	.size		.nv.reservedSmem.cap,0x4
	.type		__assertfail,@function
